	.target	sm_90a

	.elftype	@"ET_EXEC"


//--------------------- .note.nv.tkinfo           --------------------------
	.section	.note.nv.tkinfo,"",@"SHT_NOTE"
	.sectionflags	@"SHF_NOTE_NV_TKINFO"
	.tkinfo
        /*0018*/ 	.word	0x00000002
        /*0030*/ 	.string	""
        /*0030*/ 	.string	"ptxas"
        /*0030*/ 	.string	"Cuda compilation tools, release 13.0, V13.0.88"
        /*0030*/ 	.string	"Build cuda_13.0.r13.0/compiler.36424714_0"
        /*0030*/ 	.string	"-v  -suppress-debug-info  -lineinfo  -arch sm_90a "



//--------------------- .note.nv.cuinfo           --------------------------
	.section	.note.nv.cuinfo,"",@"SHT_NOTE"
	.sectionflags	@"SHF_NOTE_NV_CUINFO"
        /*0018*/ 	.short	0x0002
        /*001a*/ 	.short	0x005a
        /*001c*/ 	.short	0x0082
	.zero		2


//--------------------- .nv.info                  --------------------------
	.section	.nv.info,"",@"SHT_CUDA_INFO"
	.align	4


	//----- nvinfo : EIATTR_REGCOUNT
	.align		4
        /*0000*/ 	.byte	0x04, 0x2f
        /*0002*/ 	.short	(.L_2 - .L_1)
	.align		4
.L_1:
        /*0004*/ 	.word	index@(attn_fwd)
        /*0008*/ 	.word	0x000000f8


	//----- nvinfo : EIATTR_FRAME_SIZE
	.align		4
.L_2:
        /*000c*/ 	.byte	0x04, 0x11
        /*000e*/ 	.short	(.L_4 - .L_3)
	.align		4
.L_3:
        /*0010*/ 	.word	index@(attn_fwd)
        /*0014*/ 	.word	0x00000000


	//----- nvinfo : EIATTR_MIN_STACK_SIZE
	.align		4
.L_4:
        /*0018*/ 	.byte	0x04, 0x12
        /*001a*/ 	.short	(.L_6 - .L_5)
	.align		4
.L_5:
        /*001c*/ 	.word	index@(attn_fwd)
        /*0020*/ 	.word	0x00000000
.L_6:


//--------------------- .nv.compat                --------------------------
	.section	.nv.compat,"",@"SHT_CUDA_COMPAT_INFO"
	.align	4
        /*0000*/ 	.byte	0x02, 0x09, 0x01, 0x00, 0x02, 0x02, 0x04, 0x00, 0x02, 0x05, 0x05, 0x00, 0x03, 0x07, 0x01, 0x01
        /*0010*/ 	.byte	0x02, 0x03, 0x00, 0x00, 0x02, 0x06, 0x01, 0x00, 0x04, 0x0b, 0x08, 0x00, 0x00, 0x00, 0x00, 0x00
        /*0020*/ 	.byte	0x00, 0x00, 0x00, 0x00


//--------------------- .nv.info.attn_fwd         --------------------------
	.section	.nv.info.attn_fwd,"",@"SHT_CUDA_INFO"
	.sectionflags	@""
	.align	4


	//----- nvinfo : EIATTR_CUDA_API_VERSION
	.align		4
        /*0000*/ 	.byte	0x04, 0x37
        /*0002*/ 	.short	(.L_8 - .L_7)
.L_7:
        /*0004*/ 	.word	0x00000082


	//----- nvinfo : EIATTR_KPARAM_INFO
	.align		4
.L_8:
        /*0008*/ 	.byte	0x04, 0x17
        /*000a*/ 	.short	(.L_10 - .L_9)
.L_9:
        /*000c*/ 	.word	0x00000000
        /*0010*/ 	.short	0x0019
        /*0012*/ 	.short	0x0080
        /*0014*/ 	.byte	0x00, 0xf4, 0x21, 0x00


	//----- nvinfo : EIATTR_KPARAM_INFO
	.align		4
.L_10:
        /*0018*/ 	.byte	0x04, 0x17
        /*001a*/ 	.short	(.L_12 - .L_11)
.L_11:
        /*001c*/ 	.word	0x00000000
        /*0020*/ 	.short	0x0018
        /*0022*/ 	.short	0x0078
        /*0024*/ 	.byte	0x00, 0xf4, 0x21, 0x00


	//----- nvinfo : EIATTR_KPARAM_INFO
	.align		4
.L_12:
        /*0028*/ 	.byte	0x04, 0x17
        /*002a*/ 	.short	(.L_14 - .L_13)
.L_13:
        /*002c*/ 	.word	0x00000000
        /*0030*/ 	.short	0x0017
        /*0032*/ 	.short	0x0070
        /*0034*/ 	.byte	0x00, 0xf0, 0x11, 0x00


	//----- nvinfo : EIATTR_KPARAM_INFO
	.align		4
.L_14:
        /*0038*/ 	.byte	0x04, 0x17
        /*003a*/ 	.short	(.L_16 - .L_15)
.L_15:
        /*003c*/ 	.word	0x00000000
        /*0040*/ 	.short	0x0016
        /*0042*/ 	.short	0x006c
        /*0044*/ 	.byte	0x00, 0xf0, 0x11, 0x00


	//----- nvinfo : EIATTR_KPARAM_INFO
	.align		4
.L_16:
        /*0048*/ 	.byte	0x04, 0x17
        /*004a*/ 	.short	(.L_18 - .L_17)
.L_17:
        /*004c*/ 	.word	0x00000000
        /*0050*/ 	.short	0x0015
        /*0052*/ 	.short	0x0068
        /*0054*/ 	.byte	0x00, 0xf0, 0x11, 0x00


	//----- nvinfo : EIATTR_KPARAM_INFO
	.align		4
.L_18:
        /*0058*/ 	.byte	0x04, 0x17
        /*005a*/ 	.short	(.L_20 - .L_19)
.L_19:
        /*005c*/ 	.word	0x00000000
        /*0060*/ 	.short	0x0014
        /*0062*/ 	.short	0x0064
        /*0064*/ 	.byte	0x00, 0xf0, 0x11, 0x00


	//----- nvinfo : EIATTR_KPARAM_INFO
	.align		4
.L_20:
        /*0068*/ 	.byte	0x04, 0x17
        /*006a*/ 	.short	(.L_22 - .L_21)
.L_21:
        /*006c*/ 	.word	0x00000000
        /*0070*/ 	.short	0x0013
        /*0072*/ 	.short	0x0060
        /*0074*/ 	.byte	0x00, 0xf0, 0x11, 0x00


	//----- nvinfo : EIATTR_KPARAM_INFO
	.align		4
.L_22:
        /*0078*/ 	.byte	0x04, 0x17
        /*007a*/ 	.short	(.L_24 - .L_23)
.L_23:
        /*007c*/ 	.word	0x00000000
        /*0080*/ 	.short	0x0012
        /*0082*/ 	.short	0x005c
        /*0084*/ 	.byte	0x00, 0xf0, 0x11, 0x00


	//----- nvinfo : EIATTR_KPARAM_INFO
	.align		4
.L_24:
        /*0088*/ 	.byte	0x04, 0x17
        /*008a*/ 	.short	(.L_26 - .L_25)
.L_25:
        /*008c*/ 	.word	0x00000000
        /*0090*/ 	.short	0x0011
        /*0092*/ 	.short	0x0058
        /*0094*/ 	.byte	0x00, 0xf0, 0x11, 0x00


	//----- nvinfo : EIATTR_KPARAM_INFO
	.align		4
.L_26:
        /*0098*/ 	.byte	0x04, 0x17
        /*009a*/ 	.short	(.L_28 - .L_27)
.L_27:
        /*009c*/ 	.word	0x00000000
        /*00a0*/ 	.short	0x0010
        /*00a2*/ 	.short	0x0054
        /*00a4*/ 	.byte	0x00, 0xf0, 0x11, 0x00


	//----- nvinfo : EIATTR_KPARAM_INFO
	.align		4
.L_28:
        /*00a8*/ 	.byte	0x04, 0x17
        /*00aa*/ 	.short	(.L_30 - .L_29)
.L_29:
        /*00ac*/ 	.word	0x00000000
        /*00b0*/ 	.short	0x000f
        /*00b2*/ 	.short	0x0050
        /*00b4*/ 	.byte	0x00, 0xf0, 0x11, 0x00


	//----- nvinfo : EIATTR_KPARAM_INFO
	.align		4
.L_30:
        /*00b8*/ 	.byte	0x04, 0x17
        /*00ba*/ 	.short	(.L_32 - .L_31)
.L_31:
        /*00bc*/ 	.word	0x00000000
        /*00c0*/ 	.short	0x000e
        /*00c2*/ 	.short	0x004c
        /*00c4*/ 	.byte	0x00, 0xf0, 0x11, 0x00


	//----- nvinfo : EIATTR_KPARAM_INFO
	.align		4
.L_32:
        /*00c8*/ 	.byte	0x04, 0x17
        /*00ca*/ 	.short	(.L_34 - .L_33)
.L_33:
        /*00cc*/ 	.word	0x00000000
        /*00d0*/ 	.short	0x000d
        /*00d2*/ 	.short	0x0048
        /*00d4*/ 	.byte	0x00, 0xf0, 0x11, 0x00


	//----- nvinfo : EIATTR_KPARAM_INFO
	.align		4
.L_34:
        /*00d8*/ 	.byte	0x04, 0x17
        /*00da*/ 	.short	(.L_36 - .L_35)
.L_35:
        /*00dc*/ 	.word	0x00000000
        /*00e0*/ 	.short	0x000c
        /*00e2*/ 	.short	0x0044
        /*00e4*/ 	.byte	0x00, 0xf0, 0x11, 0x00


	//----- nvinfo : EIATTR_KPARAM_INFO
	.align		4
.L_36:
        /*00e8*/ 	.byte	0x04, 0x17
        /*00ea*/ 	.short	(.L_38 - .L_37)
.L_37:
        /*00ec*/ 	.word	0x00000000
        /*00f0*/ 	.short	0x000b
        /*00f2*/ 	.short	0x0040
        /*00f4*/ 	.byte	0x00, 0xf0, 0x11, 0x00


	//----- nvinfo : EIATTR_KPARAM_INFO
	.align		4
.L_38:
        /*00f8*/ 	.byte	0x04, 0x17
        /*00fa*/ 	.short	(.L_40 - .L_39)
.L_39:
        /*00fc*/ 	.word	0x00000000
        /*0100*/ 	.short	0x000a
        /*0102*/ 	.short	0x003c
        /*0104*/ 	.byte	0x00, 0xf0, 0x11, 0x00


	//----- nvinfo : EIATTR_KPARAM_INFO
	.align		4
.L_40:
        /*0108*/ 	.byte	0x04, 0x17
        /*010a*/ 	.short	(.L_42 - .L_41)
.L_41:
        /*010c*/ 	.word	0x00000000
        /*0110*/ 	.short	0x0009
        /*0112*/ 	.short	0x0038
        /*0114*/ 	.byte	0x00, 0xf0, 0x11, 0x00


	//----- nvinfo : EIATTR_KPARAM_INFO
	.align		4
.L_42:
        /*0118*/ 	.byte	0x04, 0x17
        /*011a*/ 	.short	(.L_44 - .L_43)
.L_43:
        /*011c*/ 	.word	0x00000000
        /*0120*/ 	.short	0x0008
        /*0122*/ 	.short	0x0034
        /*0124*/ 	.byte	0x00, 0xf0, 0x11, 0x00


	//----- nvinfo : EIATTR_KPARAM_INFO
	.align		4
.L_44:
        /*0128*/ 	.byte	0x04, 0x17
        /*012a*/ 	.short	(.L_46 - .L_45)
.L_45:
        /*012c*/ 	.word	0x00000000
        /*0130*/ 	.short	0x0007
        /*0132*/ 	.short	0x0030
        /*0134*/ 	.byte	0x00, 0xf0, 0x11, 0x00


	//----- nvinfo : EIATTR_KPARAM_INFO
	.align		4
.L_46:
        /*0138*/ 	.byte	0x04, 0x17
        /*013a*/ 	.short	(.L_48 - .L_47)
.L_47:
        /*013c*/ 	.word	0x00000000
        /*0140*/ 	.short	0x0006
        /*0142*/ 	.short	0x002c
        /*0144*/ 	.byte	0x00, 0xf0, 0x11, 0x00


	//----- nvinfo : EIATTR_KPARAM_INFO
	.align		4
.L_48:
        /*0148*/ 	.byte	0x04, 0x17
        /*014a*/ 	.short	(.L_50 - .L_49)
.L_49:
        /*014c*/ 	.word	0x00000000
        /*0150*/ 	.short	0x0005
        /*0152*/ 	.short	0x0028
        /*0154*/ 	.byte	0x00, 0xf0, 0x11, 0x00


	//----- nvinfo : EIATTR_KPARAM_INFO
	.align		4
.L_50:
        /*0158*/ 	.byte	0x04, 0x17
        /*015a*/ 	.short	(.L_52 - .L_51)
.L_51:
        /*015c*/ 	.word	0x00000000
        /*0160*/ 	.short	0x0004
        /*0162*/ 	.short	0x0020
        /*0164*/ 	.byte	0x00, 0xf4, 0x21, 0x00


	//----- nvinfo : EIATTR_KPARAM_INFO
	.align		4
.L_52:
        /*0168*/ 	.byte	0x04, 0x17
        /*016a*/ 	.short	(.L_54 - .L_53)
.L_53:
        /*016c*/ 	.word	0x00000000
        /*0170*/ 	.short	0x0003
        /*0172*/ 	.short	0x0018
        /*0174*/ 	.byte	0x00, 0xf4, 0x21, 0x00


	//----- nvinfo : EIATTR_KPARAM_INFO
	.align		4
.L_54:
        /*0178*/ 	.byte	0x04, 0x17
        /*017a*/ 	.short	(.L_56 - .L_55)
.L_55:
        /*017c*/ 	.word	0x00000000
        /*0180*/ 	.short	0x0002
        /*0182*/ 	.short	0x0010
        /*0184*/ 	.byte	0x00, 0xf4, 0x21, 0x00


	//----- nvinfo : EIATTR_KPARAM_INFO
	.align		4
.L_56:
        /*0188*/ 	.byte	0x04, 0x17
        /*018a*/ 	.short	(.L_58 - .L_57)
.L_57:
        /*018c*/ 	.word	0x00000000
        /*0190*/ 	.short	0x0001
        /*0192*/ 	.short	0x0008
        /*0194*/ 	.byte	0x00, 0xf4, 0x21, 0x00


	//----- nvinfo : EIATTR_KPARAM_INFO
	.align		4
.L_58:
        /*0198*/ 	.byte	0x04, 0x17
        /*019a*/ 	.short	(.L_60 - .L_59)
.L_59:
        /*019c*/ 	.word	0x00000000
        /*01a0*/ 	.short	0x0000
        /*01a2*/ 	.short	0x0000
        /*01a4*/ 	.byte	0x00, 0xf4, 0x21, 0x00


	//----- nvinfo : EIATTR_SPARSE_MMA_MASK
	.align		4
.L_60:
        /*01a8*/ 	.byte	0x03, 0x50
        /*01aa*/ 	.short	0x0000


	//----- nvinfo : EIATTR_MAXREG_COUNT
	.align		4
        /*01ac*/ 	.byte	0x03, 0x1b
        /*01ae*/ 	.short	0x00ff


	//----- nvinfo : EIATTR_NUM_BARRIERS
	.align		4
        /*01b0*/ 	.byte	0x02, 0x4c
        /*01b2*/ 	.byte	0x01
	.zero		1


	//----- nvinfo : EIATTR_MERCURY_ISA_VERSION
	.align		4
        /*01b4*/ 	.byte	0x03, 0x5f
        /*01b6*/ 	.short	0x0101


	//----- nvinfo : EIATTR_COOP_GROUP_MASK_REGIDS
	.align		4
        /*01b8*/ 	.byte	0x04, 0x29
        /*01ba*/ 	.short	(.L_62 - .L_61)


	//   ....[0]....
.L_61:
        /*01bc*/ 	.word	0xffffffff


	//   ....[1]....
        /*01c0*/ 	.word	0xffffffff


	//   ....[2]....
        /*01c4*/ 	.word	0xffffffff


	//   ....[3]....
        /*01c8*/ 	.word	0xffffffff


	//   ....[4]....
        /*01cc*/ 	.word	0xffffffff


	//   ....[5]....
        /*01d0*/ 	.word	0xffffffff


	//   ....[6]....
        /*01d4*/ 	.word	0xffffffff


	//   ....[7]....
        /*01d8*/ 	.word	0xffffffff


	//   ....[8]....
        /*01dc*/ 	.word	0xffffffff


	//   ....[9]....
        /*01e0*/ 	.word	0xffffffff


	//   ....[10]....
        /*01e4*/ 	.word	0xffffffff


	//   ....[11]....
        /*01e8*/ 	.word	0xffffffff


	//   ....[12]....
        /*01ec*/ 	.word	0xffffffff


	//   ....[13]....
        /*01f0*/ 	.word	0xffffffff


	//   ....[14]....
        /*01f4*/ 	.word	0xffffffff


	//   ....[15]....
        /*01f8*/ 	.word	0xffffffff


	//----- nvinfo : EIATTR_COOP_GROUP_INSTR_OFFSETS
	.align		4
.L_62:
        /*01fc*/ 	.byte	0x04, 0x28
        /*01fe*/ 	.short	(.L_64 - .L_63)


	//   ....[0]....
.L_63:
        /*0200*/ 	.word	0x00002000


	//   ....[1]....
        /*0204*/ 	.word	0x00002020


	//   ....[2]....
        /*0208*/ 	.word	0x00002290


	//   ....[3]....
        /*020c*/ 	.word	0x00002310


	//   ....[4]....
        /*0210*/ 	.word	0x00002880


	//   ....[5]....
        /*0214*/ 	.word	0x00002960


	//   ....[6]....
        /*0218*/ 	.word	0x00002c20


	//   ....[7]....
        /*021c*/ 	.word	0x00002c40


	//   ....[8]....
        /*0220*/ 	.word	0x00003f50


	//   ....[9]....
        /*0224*/ 	.word	0x00003f60


	//   ....[10]....
        /*0228*/ 	.word	0x00003f70


	//   ....[11]....
        /*022c*/ 	.word	0x00003f80


	//   ....[12]....
        /*0230*/ 	.word	0x00003fe0


	//   ....[13]....
        /*0234*/ 	.word	0x00003ff0


	//   ....[14]....
        /*0238*/ 	.word	0x00004000


	//   ....[15]....
        /*023c*/ 	.word	0x00004010


	//----- nvinfo : EIATTR_EXIT_INSTR_OFFSETS
	.align		4
.L_64:
        /*0240*/ 	.byte	0x04, 0x1c
        /*0242*/ 	.short	(.L_66 - .L_65)


	//   ....[0]....
.L_65:
        /*0244*/ 	.word	0x00005fc0


	//----- nvinfo : EIATTR_REQNTID
	.align		4
.L_66:
        /*0248*/ 	.byte	0x04, 0x10
        /*024a*/ 	.short	(.L_68 - .L_67)
.L_67:
        /*024c*/ 	.word	0x00000080
        /*0250*/ 	.word	0x00000001
        /*0254*/ 	.word	0x00000001


	//----- nvinfo : EIATTR_CBANK_PARAM_SIZE
	.align		4
.L_68:
        /*0258*/ 	.byte	0x03, 0x19
        /*025a*/ 	.short	0x0088


	//----- nvinfo : EIATTR_PARAM_CBANK
	.align		4
        /*025c*/ 	.byte	0x04, 0x0a
        /*025e*/ 	.short	(.L_70 - .L_69)
	.align		4
.L_69:
        /*0260*/ 	.word	index@(.nv.constant0.attn_fwd)
        /*0264*/ 	.short	0x0210
        /*0266*/ 	.short	0x0088


	//----- nvinfo : EIATTR_SW_WAR
	.align		4
.L_70:
        /*0268*/ 	.byte	0x04, 0x36
        /*026a*/ 	.short	(.L_72 - .L_71)
.L_71:
        /*026c*/ 	.word	0x00000008
.L_72:


//--------------------- .nv.callgraph             --------------------------
	.section	.nv.callgraph,"",@"SHT_CUDA_CALLGRAPH"
	.align	4
	.sectionentsize	8
	.align		4
        /*0000*/ 	.word	0x00000000
	.align		4
        /*0004*/ 	.word	0xffffffff
	.align		4
        /*0008*/ 	.word	0x00000000
	.align		4
        /*000c*/ 	.word	0xfffffffe
	.align		4
        /*0010*/ 	.word	0x00000000
	.align		4
        /*0014*/ 	.word	0xfffffffd
	.align		4
        /*0018*/ 	.word	0x00000000
	.align		4
        /*001c*/ 	.word	0xfffffffc


//--------------------- .nv.constant4             --------------------------
	.section	.nv.constant4,"a",@progbits
	.align	8
	.align		8
.nv.constant4:
        /*0000*/ 	.dword	_$_str


//--------------------- .text.attn_fwd            --------------------------
	.section	.text.attn_fwd,"ax",@progbits
	.align	128
        .global         attn_fwd
        .type           attn_fwd,@function
        .size           attn_fwd,(.L_x_3 - attn_fwd)
        .other          attn_fwd,@"STO_CUDA_ENTRY STV_DEFAULT"
attn_fwd:
.text.attn_fwd:
[----:B------:R-:W-:Y:S01]  /*0000*/  LDC R1, c[0x0][0x28] ;  /* 0x00000a00ff017b82 */ /* 0x000fe20000000800 */
[----:B------:R-:W0:Y:S07]  /*0010*/  S2R R0, SR_TID.X ;  /* 0x0000000000007919 */ /* 0x000e2e0000002100 */
[----:B------:R-:W1:Y:S01]  /*0020*/  S2UR UR12, SR_CTAID.Y ;  /* 0x00000000000c79c3 */ /* 0x000e620000002600 */
[----:B------:R-:W-:Y:S01]  /*0030*/  ULDC.64 UR4, c[0x0][0x240] ;  /* 0x0000900000047ab9 */ /* 0x000fe20000000a00 */
[----:B------:R-:W-:Y:S01]  /*0040*/  ULDC.64 UR20, c[0x0][0x208] ;  /* 0x0000820000147ab9 */ /* 0x000fe20000000a00 */
[----:B------:R-:W2:Y:S05]  /*0050*/  S2R R167, SR_CTAID.X ;  /* 0x0000000000a77919 */ /* 0x000eaa0000002500 */
[----:B------:R-:W3:Y:S08]  /*0060*/  LDC.64 R6, c[0x0][0x210] ;  /* 0x00008400ff067b82 */ /* 0x000ef00000000a00 */
[----:B------:R-:W4:Y:S01]  /*0070*/  LDC R65, c[0x0][0x248] ;  /* 0x00009200ff417b82 */ /* 0x000f220000000800 */
[----:B-1----:R-:W-:-:S07]  /*0080*/  UIMAD UR4, UR12, UR4, URZ ;  /* 0x000000040c0472a4 */ /* 0x002fce000f8e023f */
[----:B------:R-:W1:Y:S01]  /*0090*/  LDC R168, c[0x0][0x280] ;  /* 0x0000a000ffa87b82 */ /* 0x000e620000000800 */
[----:B------:R-:W-:Y:S01]  /*00a0*/  USHF.L.U32 UR6, UR4, 0x1, URZ ;  /* 0x0000000104067899 */ /* 0x000fe2000800063f */
[----:B0-----:R-:W-:-:S04]  /*00b0*/  LOP3.LUT R166, R0, 0x7f, RZ, 0xc0, !PT ;  /* 0x0000007f00a67812 */ /* 0x001fc800078ec0ff */
[----:B--2---:R-:W-:-:S05]  /*00c0*/  LEA R167, R167, R166, 0x7 ;  /* 0x000000a6a7a77211 */ /* 0x004fca00078e38ff */
[----:B------:R-:W-:Y:S01]  /*00d0*/  IMAD R2, R167, UR5, RZ ;  /* 0x00000005a7027c24 */ /* 0x000fe2000f8e02ff */
[----:B------:R-:W-:Y:S01]  /*00e0*/  UIMAD.WIDE UR4, UR4, 0x2, URZ ;  /* 0x00000002040478a5 */ /* 0x000fe2000f8e023f */
[C---:B----4-:R-:W-:Y:S01]  /*00f0*/  IMAD R5, R65.reuse, 0x22, RZ ;  /* 0x0000002241057824 */ /* 0x050fe200078e02ff */
[----:B------:R-:W-:Y:S01]  /*0100*/  LEA R9, R65, R65, 0x1 ;  /* 0x0000004141097211 */ /* 0x000fe200078e08ff */
[C---:B------:R-:W-:Y:S01]  /*0110*/  IMAD.HI R4, R2.reuse, 0x2, RZ ;  /* 0x0000000202047827 */ /* 0x040fe200078e02ff */
[----:B------:R-:W-:-:S04]  /*0120*/  SHF.L.U32 R3, R2, 0x1, RZ ;  /* 0x0000000102037819 */ /* 0x000fc800000006ff */
[----:B---3--:R-:W-:-:S04]  /*0130*/  IADD3 R2, P0, P1, R3, UR6, R6 ;  /* 0x0000000603027c10 */ /* 0x008fc8000f91e006 */
[----:B------:R-:W-:Y:S02]  /*0140*/  IADD3.X R3, R4, UR5, R7, P0, P1 ;  /* 0x0000000504037c10 */ /* 0x000fe400087e2407 */
[C---:B------:R-:W-:Y:S01]  /*0150*/  SHF.L.U32 R7, R65.reuse, 0x1, RZ ;  /* 0x0000000141077819 */ /* 0x040fe200000006ff */
[----:B------:R-:W-:Y:S01]  /*0160*/  IMAD R15, R65, 0x6, RZ ;  /* 0x00000006410f7824 */ /* 0x000fe200078e02ff */
[-C--:B------:R-:W-:Y:S01]  /*0170*/  IADD3 R36, P2, R5, R2.reuse, RZ ;  /* 0x0000000205247210 */ /* 0x080fe20007f5e0ff */
[----:B------:R-:W-:Y:S01]  /*0180*/  IMAD R23, R65, 0xa, RZ ;  /* 0x0000000a41177824 */ /* 0x000fe200078e02ff */
[-C--:B------:R-:W-:Y:S01]  /*0190*/  IADD3 R4, P4, R7, R2.reuse, RZ ;  /* 0x0000000207047210 */ /* 0x080fe20007f9e0ff */
[C---:B------:R-:W-:Y:S01]  /*01a0*/  IMAD R27, R65.reuse, 0xc, RZ ;  /* 0x0000000c411b7824 */ /* 0x040fe200078e02ff */
[CC--:B------:R-:W-:Y:S01]  /*01b0*/  LEA R6, P5, R65.reuse, R2.reuse, 0x2 ;  /* 0x0000000241067211 */ /* 0x0c0fe200078a10ff */
[----:B------:R-:W-:Y:S01]  /*01c0*/  IMAD R31, R65, 0xe, RZ ;  /* 0x0000000e411f7824 */ /* 0x000fe200078e02ff */
[-C--:B------:R-:W-:Y:S01]  /*01d0*/  IADD3 R8, P6, R15, R2.reuse, RZ ;  /* 0x000000020f087210 */ /* 0x080fe20007fde0ff */
[C---:B------:R-:W-:Y:S01]  /*01e0*/  IMAD R39, R65.reuse, 0x12, RZ ;  /* 0x0000001241277824 */ /* 0x040fe200078e02ff */
[CC--:B------:R-:W-:Y:S01]  /*01f0*/  LEA.HI.X.SX32 R5, R65.reuse, R3.reuse, 0x1, P4 ;  /* 0x0000000341057211 */ /* 0x0c0fe200020f0eff */
[C---:B------:R-:W-:Y:S01]  /*0200*/  IMAD R43, R65.reuse, 0x14, RZ ;  /* 0x00000014412b7824 */ /* 0x040fe200078e02ff */
[C---:B------:R-:W-:Y:S01]  /*0210*/  SHF.L.U32 R11, R65.reuse, 0x2, RZ ;  /* 0x00000002410b7819 */ /* 0x040fe200000006ff */
[C---:B------:R-:W-:Y:S01]  /*0220*/  IMAD R47, R65.reuse, 0x16, RZ ;  /* 0x00000016412f7824 */ /* 0x040fe200078e02ff */
[CC--:B------:R-:W-:Y:S01]  /*0230*/  LEA R10, P4, R65.reuse, R2.reuse, 0x3 ;  /* 0x00000002410a7211 */ /* 0x0c0fe200078818ff */
[----:B------:R-:W-:Y:S01]  /*0240*/  IMAD R51, R65, 0x18, RZ ;  /* 0x0000001841337824 */ /* 0x000fe200078e02ff */
[----:B------:R-:W-:Y:S01]  /*0250*/  LEA.HI.X.SX32 R7, R7, R3, 0x1, P5 ;  /* 0x0000000307077211 */ /* 0x000fe200028f0eff */
[C---:B------:R-:W-:Y:S01]  /*0260*/  IMAD R55, R65.reuse, 0x1a, RZ ;  /* 0x0000001a41377824 */ /* 0x040fe200078e02ff */
[C---:B------:R-:W-:Y:S01]  /*0270*/  LEA R13, R65.reuse, R65, 0x2 ;  /* 0x00000041410d7211 */ /* 0x040fe200078e10ff */
[----:B------:R-:W-:Y:S01]  /*0280*/  IMAD R25, R65, 0xb, RZ ;  /* 0x0000000b41197824 */ /* 0x000fe200078e02ff */
[-C--:B------:R-:W-:Y:S01]  /*0290*/  IADD3 R12, P5, R23, R2.reuse, RZ ;  /* 0x00000002170c7210 */ /* 0x080fe20007fbe0ff */
[----:B------:R-:W-:Y:S01]  /*02a0*/  IMAD R59, R65, 0x1c, RZ ;  /* 0x0000001c413b7824 */ /* 0x000fe200078e02ff */
[-C--:B------:R-:W-:Y:S01]  /*02b0*/  LEA.HI.X.SX32 R9, R9, R3.reuse, 0x1, P6 ;  /* 0x0000000309097211 */ /* 0x080fe200030f0eff */
[----:B------:R-:W-:Y:S01]  /*02c0*/  IMAD R57, R65, 0x24, RZ ;  /* 0x0000002441397824 */ /* 0x000fe200078e02ff */
[-C--:B------:R-:W-:Y:S01]  /*02d0*/  IADD3 R14, P6, R27, R2.reuse, RZ ;  /* 0x000000021b0e7210 */ /* 0x080fe20007fde0ff */
[----:B------:R-:W-:Y:S01]  /*02e0*/  IMAD R29, R65, 0xd, RZ ;  /* 0x0000000d411d7824 */ /* 0x000fe200078e02ff */
[----:B------:R-:W-:Y:S01]  /*02f0*/  LEA.HI.X.SX32 R11, R11, R3, 0x1, P4 ;  /* 0x000000030b0b7211 */ /* 0x000fe200020f0eff */
[C---:B------:R-:W-:Y:S01]  /*0300*/  IMAD R63, R65.reuse, 0x1e, RZ ;  /* 0x0000001e413f7824 */ /* 0x040fe200078e02ff */
[C---:B------:R-:W-:Y:S01]  /*0310*/  LEA R17, R65.reuse, -R65, 0x3 ;  /* 0x8000004141117211 */ /* 0x040fe200078e18ff */
[----:B------:R-:W-:Y:S01]  /*0320*/  IMAD R61, R65, 0x26, RZ ;  /* 0x00000026413d7824 */ /* 0x000fe200078e02ff */
[-C--:B------:R-:W-:Y:S01]  /*0330*/  IADD3 R16, P4, R31, R2.reuse, RZ ;  /* 0x000000021f107210 */ /* 0x080fe20007f9e0ff */
[----:B------:R-:W-:Y:S01]  /*0340*/  IMAD R75, R65, 0x30, RZ ;  /* 0x00000030414b7824 */ /* 0x000fe200078e02ff */
[-C--:B------:R-:W-:Y:S01]  /*0350*/  LEA.HI.X.SX32 R13, R13, R3.reuse, 0x1, P5 ;  /* 0x000000030d0d7211 */ /* 0x080fe200028f0eff */
        /* <DEDUP_REMOVED lines=24> */
[----:B------:R-:W-:Y:S01]  /*04e0*/  IMAD R85, R65, 0x3a, RZ ;  /* 0x0000003a41557824 */ /* 0x000fe200078e02ff */
[-C--:B------:R-:W-:Y:S01]  /*04f0*/  IADD3 R28, P4, R55, R2.reuse, RZ ;  /* 0x00000002371c7210 */ /* 0x080fe20007f9e0ff */
[C---:B------:R-:W-:Y:S01]  /*0500*/  IMAD R87, R65.reuse, 0x3c, RZ ;  /* 0x0000003c41577824 */ /* 0x040fe200078e02ff */
[C---:B------:R-:W-:Y:S01]  /*0510*/  LEA R37, R65.reuse, R65, 0x4 ;  /* 0x0000004141257211 */ /* 0x040fe200078e20ff */
[----:B------:R-:W-:Y:S01]  /*0520*/  IMAD R89, R65, 0x3e, RZ ;  /* 0x0000003e41597824 */ /* 0x000fe200078e02ff */
[-C--:B------:R-:W-:Y:S01]  /*0530*/  LEA.HI.X.SX32 R25, R25, R3.reuse, 0x1, P5 ;  /* 0x0000000319197211 */ /* 0x080fe200028f0eff */
[----:B------:R0:W2:Y:S01]  /*0540*/  LDG.E.U16 R64, desc[UR20][R2.64] ;  /* 0x0000001402407981 */ /* 0x0000a2000c1e1500 */
[-C--:B------:R-:W-:Y:S01]  /*0550*/  IADD3 R38, P1, R57, R2.reuse, RZ ;  /* 0x0000000239267210 */ /* 0x080fe20007f3e0ff */
[----:B------:R-:W-:Y:S01]  /*0560*/  IMAD R57, R65, 0x1b, RZ ;  /* 0x0000001b41397824 */ /* 0x000fe200078e02ff */
[----:B------:R-:W-:Y:S01]  /*0570*/  IADD3 R30, P5, R59, R2, RZ ;  /* 0x000000023b1e7210 */ /* 0x000fe20007fbe0ff */
[----:B------:R-:W3:Y:S01]  /*0580*/  LDG.E.U16 R18, desc[UR20][R18.64] ;  /* 0x0000001412127981 */ /* 0x000ee2000c1e1500 */
[----:B------:R-:W-:-:S02]  /*0590*/  LEA.HI.X.SX32 R27, R27, R3, 0x1, P6 ;  /* 0x000000031b1b7211 */ /* 0x000fc400030f0eff */
[----:B------:R-:W-:Y:S01]  /*05a0*/  LEA R33, R65, -R65, 0x4 ;  /* 0x8000004141217211 */ /* 0x000fe200078e20ff */
[----:B------:R-:W4:Y:S01]  /*05b0*/  LDG.E.U16 R5, desc[UR20][R4.64] ;  /* 0x0000001404057981 */ /* 0x000f22000c1e1500 */
[-C--:B------:R-:W-:Y:S01]  /*05c0*/  IADD3 R40, P0, R61, R2.reuse, RZ ;  /* 0x000000023d287210 */ /* 0x080fe20007f1e0ff */
[----:B------:R-:W-:Y:S01]  /*05d0*/  IMAD R61, R65, 0x1d, RZ ;  /* 0x0000001d413d7824 */ /* 0x000fe200078e02ff */
[-C--:B------:R-:W-:Y:S01]  /*05e0*/  IADD3 R32, P6, R63, R2.reuse, RZ ;  /* 0x000000023f207210 */ /* 0x080fe20007fde0ff */
[----:B------:R-:W5:Y:S01]  /*05f0*/  LDG.E.U16 R20, desc[UR20][R20.64] ;  /* 0x0000001414147981 */ /* 0x000f62000c1e1500 */
[----:B------:R-:W-:Y:S02]  /*0600*/  LEA.HI.X.SX32 R29, R29, R3, 0x1, P4 ;  /* 0x000000031d1d7211 */ /* 0x000fe400020f0eff */
[C---:B------:R-:W-:Y:S01]  /*0610*/  SHF.L.U32 R35, R65.reuse, 0x4, RZ ;  /* 0x0000000441237819 */ /* 0x040fe200000006ff */
[----:B------:R1:W5:Y:S01]  /*0620*/  LDG.E.U16 R7, desc[UR20][R6.64] ;  /* 0x0000001406077981 */ /* 0x000362000c1e1500 */
[----:B------:R-:W-:-:S02]  /*0630*/  LEA R34, P4, R65, R2, 0x5 ;  /* 0x0000000241227211 */ /* 0x000fc400078828ff */
[-C--:B------:R-:W-:Y:S01]  /*0640*/  LEA.HI.X.SX32 R37, R37, R3.reuse, 0x1, P2 ;  /* 0x0000000325257211 */ /* 0x080fe200010f0eff */
[----:B------:R-:W5:Y:S01]  /*0650*/  LDG.E.U16 R22, desc[UR20][R22.64] ;  /* 0x0000001416167981 */ /* 0x000f62000c1e1500 */
[-C--:B------:R-:W-:Y:S02]  /*0660*/  IADD3 R50, P2, R75, R2.reuse, RZ ;  /* 0x000000024b327210 */ /* 0x080fe40007f5e0ff */
[-C--:B------:R-:W-:Y:S01]  /*0670*/  IADD3 R42, P3, R67, R2.reuse, RZ ;  /* 0x00000002432a7210 */ /* 0x080fe20007f7e0ff */
[----:B------:R-:W5:Y:S01]  /*0680*/  LDG.E.U16 R36, desc[UR20][R36.64] ;  /* 0x0000001424247981 */ /* 0x000f62000c1e1500 */
[-C--:B------:R-:W-:Y:S02]  /*0690*/  LEA.HI.X.SX32 R31, R31, R3.reuse, 0x1, P5 ;  /* 0x000000031f1f7211 */ /* 0x080fe400028f0eff */
[----:B------:R-:W-:Y:S01]  /*06a0*/  LEA.HI.X.SX32 R39, R39, R3, 0x1, P1 ;  /* 0x0000000327277211 */ /* 0x000fe200008f0eff */
[----:B------:R1:W5:Y:S01]  /*06b0*/  LDG.E.U16 R8, desc[UR20][R8.64] ;  /* 0x0000001408087981 */ /* 0x000362000c1e1500 */
[----:B------:R-:W-:-:S02]  /*06c0*/  IADD3 R44, P5, R69, R2, RZ ;  /* 0x00000002452c7210 */ /* 0x000fc40007fbe0ff */
[-C--:B------:R-:W-:Y:S01]  /*06d0*/  LEA.HI.X.SX32 R33, R33, R3.reuse, 0x1, P6 ;  /* 0x0000000321217211 */ /* 0x080fe200030f0eff */
[----:B------:R-:W5:Y:S01]  /*06e0*/  LDG.E.U16 R38, desc[UR20][R38.64] ;  /* 0x0000001426267981 */ /* 0x000f62000c1e1500 */
[-C--:B------:R-:W-:Y:S02]  /*06f0*/  IADD3 R52, P1, R77, R2.reuse, RZ ;  /* 0x000000024d347210 */ /* 0x080fe40007f3e0ff */
[-C--:B------:R-:W-:Y:S01]  /*0700*/  LEA.HI.X.SX32 R41, R41, R3.reuse, 0x1, P0 ;  /* 0x0000000329297211 */ /* 0x080fe200000f0eff */
[----:B------:R-:W5:Y:S01]  /*0710*/  LDG.E.U16 R24, desc[UR20][R24.64] ;  /* 0x0000001418187981 */ /* 0x000f62000c1e1500 */
[-C--:B------:R-:W-:Y:S02]  /*0720*/  IADD3 R46, P6, R71, R2.reuse, RZ ;  /* 0x00000002472e7210 */ /* 0x080fe40007fde0ff */
[----:B------:R-:W-:Y:S01]  /*0730*/  LEA.HI.X.SX32 R35, R35, R3, 0x1, P4 ;  /* 0x0000000323237211 */ /* 0x000fe200020f0eff */
[----:B------:R-:W5:Y:S01]  /*0740*/  LDG.E.U16 R40, desc[UR20][R40.64] ;  /* 0x0000001428287981 */ /* 0x000f62000c1e1500 */
[----:B------:R-:W-:-:S02]  /*0750*/  IADD3 R54, P0, R79, R2, RZ ;  /* 0x000000024f367210 */ /* 0x000fc40007f1e0ff */
[-C--:B------:R-:W-:Y:S01]  /*0760*/  IADD3 R48, P4, R73, R2.reuse, RZ ;  /* 0x0000000249307210 */ /* 0x080fe20007f9e0ff */
[----:B------:R-:W4:Y:S01]  /*0770*/  LDG.E.U16 R34, desc[UR20][R34.64] ;  /* 0x0000001422227981 */ /* 0x000f22000c1e1500 */
[-C--:B------:R-:W-:Y:S02]  /*0780*/  LEA.HI.X.SX32 R51, R51, R3.reuse, 0x1, P2 ;  /* 0x0000000333337211 */ /* 0x080fe400010f0eff */
[-C--:B------:R-:W-:Y:S01]  /*0790*/  LEA.HI.X.SX32 R43, R43, R3.reuse, 0x1, P3 ;  /* 0x000000032b2b7211 */ /* 0x080fe200018f0eff */
[----:B------:R1:W5:Y:S01]  /*07a0*/  LDG.E.U16 R10, desc[UR20][R10.64] ;  /* 0x000000140a0a7981 */ /* 0x000362000c1e1500 */
[----:B------:R-:W-:Y:S02]  /*07b0*/  IADD3 R56, P3, R81, R2, RZ ;  /* 0x0000000251387210 */ /* 0x000fe40007f7e0ff */
[-C--:B------:R-:W-:Y:S01]  /*07c0*/  LEA.HI.X.SX32 R45, R45, R3.reuse, 0x1, P5 ;  /* 0x000000032d2d7211 */ /* 0x080fe200028f0eff */
[----:B------:R-:W5:Y:S01]  /*07d0*/  LDG.E.U16 R50, desc[UR20][R50.64] ;  /* 0x0000001432327981 */ /* 0x000f62000c1e1500 */
[----:B------:R-:W-:-:S02]  /*07e0*/  LEA.HI.X.SX32 R53, R53, R3, 0x1, P1 ;  /* 0x0000000335357211 */ /* 0x000fc400008f0eff */
[-C--:B------:R-:W-:Y:S01]  /*07f0*/  IADD3 R58, P5, R83, R2.reuse, RZ ;  /* 0x00000002533a7210 */ /* 0x080fe20007fbe0ff */
[----:B------:R-:W5:Y:S01]  /*0800*/  LDG.E.U16 R26, desc[UR20][R26.64] ;  /* 0x000000141a1a7981 */ /* 0x000f62000c1e1500 */
[-C--:B------:R-:W-:Y:S02]  /*0810*/  LEA.HI.X.SX32 R47, R47, R3.reuse, 0x1, P6 ;  /* 0x000000032f2f7211 */ /* 0x080fe400030f0eff */
[-C--:B------:R-:W-:Y:S01]  /*0820*/  LEA.HI.X.SX32 R55, R55, R3.reuse, 0x1, P0 ;  /* 0x0000000337377211 */ /* 0x080fe200000f0eff */
[----:B------:R-:W5:Y:S01]  /*0830*/  LDG.E.U16 R52, desc[UR20][R52.64] ;  /* 0x0000001434347981 */ /* 0x000f62000c1e1500 */
[-C--:B------:R-:W-:Y:S02]  /*0840*/  IADD3 R60, P6, R85, R2.reuse, RZ ;  /* 0x00000002553c7210 */ /* 0x080fe40007fde0ff */
[----:B------:R-:W-:Y:S01]  /*0850*/  LEA.HI.X.SX32 R49, R49, R3, 0x1, P4 ;  /* 0x0000000331317211 */ /* 0x000fe200020f0eff */
[----:B------:R-:W5:Y:S01]  /*0860*/  LDG.E.U16 R54, desc[UR20][R54.64] ;  /* 0x0000001436367981 */ /* 0x000f62000c1e1500 */
[----:B------:R-:W-:-:S02]  /*0870*/  IADD3 R62, P4, R87, R2, RZ ;  /* 0x00000002573e7210 */ /* 0x000fc40007f9e0ff */
[----:B0-----:R-:W-:Y:S01]  /*0880*/  IADD3 R2, P2, R89, R2, RZ ;  /* 0x0000000259027210 */ /* 0x001fe20007f5e0ff */
[----:B------:R-:W5:Y:S01]  /*0890*/  LDG.E.U16 R42, desc[UR20][R42.64] ;  /* 0x000000142a2a7981 */ /* 0x000f62000c1e1500 */
[----:B------:R-:W-:Y:S02]  /*08a0*/  LEA R65, R65, -R65, 0x5 ;  /* 0x8000004141417211 */ /* 0x000fe400078e28ff */
[-C--:B------:R-:W-:Y:S01]  /*08b0*/  LEA.HI.X.SX32 R57, R57, R3.reuse, 0x1, P3 ;  /* 0x0000000339397211 */ /* 0x080fe200018f0eff */
[----:B------:R0:W5:Y:S01]  /*08c0*/  LDG.E.U16 R12, desc[UR20][R12.64] ;  /* 0x000000140c0c7981 */ /* 0x000162000c1e1500 */
[-C--:B------:R-:W-:Y:S02]  /*08d0*/  LEA.HI.X.SX32 R59, R59, R3.reuse, 0x1, P5 ;  /* 0x000000033b3b7211 */ /* 0x080fe400028f0eff */
[-C--:B------:R-:W-:Y:S01]  /*08e0*/  LEA.HI.X.SX32 R61, R61, R3.reuse, 0x1, P6 ;  /* 0x000000033d3d7211 */ /* 0x080fe200030f0eff */
[----:B------:R-:W5:Y:S01]  /*08f0*/  LDG.E.U16 R56, desc[UR20][R56.64] ;  /* 0x0000001438387981 */ /* 0x000f62000c1e1500 */
[----:B------:R-:W-:-:S02]  /*0900*/  LEA.HI.X.SX32 R63, R63, R3, 0x1, P4 ;  /* 0x000000033f3f7211 */ /* 0x000fc400020f0eff */
[----:B------:R-:W-:Y:S01]  /*0910*/  LEA.HI.X.SX32 R3, R65, R3, 0x1, P2 ;  /* 0x0000000341037211 */ /* 0x000fe200010f0eff */
[----:B------:R-:W5:Y:S04]  /*0920*/  LDG.E.U16 R58, desc[UR20][R58.64] ;  /* 0x000000143a3a7981 */ /* 0x000f68000c1e1500 */
        /* <DEDUP_REMOVED lines=10> */
[----:B------:R0:W5:Y:S01]  /*09d0*/  LDG.E.U16 R2, desc[UR20][R2.64] ;  /* 0x0000001402027981 */ /* 0x000162000c1e1500 */
[----:B------:R-:W0:Y:S01]  /*09e0*/  S2UR UR4, SR_CgaCtaId ;  /* 0x00000000000479c3 */ /* 0x000e220000008800 */
[C---:B-1----:R-:W-:Y:S01]  /*09f0*/  LOP3.LUT R6, R0.reuse, 0x3f, RZ, 0xc0, !PT ;  /* 0x0000003f00067812 */ /* 0x042fe200078ec0ff */
[----:B------:R-:W-:Y:S01]  /*0a00*/  UMOV UR13, 0x400 ;  /* 0x00000400000d7882 */ /* 0x000fe20000000000 */
[----:B------:R-:W-:-:S02]  /*0a10*/  LOP3.LUT R4, R0, 0x40, RZ, 0xc0, !PT ;  /* 0x0000004000047812 */ /* 0x000fc400078ec0ff */
[----:B------:R-:W-:-:S04]  /*0a20*/  SHF.L.U32 R9, R6, 0x1, RZ ;  /* 0x0000000106097819 */ /* 0x000fc800000006ff */
[----:B------:R-:W-:Y:S02]  /*0a30*/  LEA R11, R4, R9, 0x6 ;  /* 0x00000009040b7211 */ /* 0x000fe400078e30ff */
[----:B------:R-:W-:Y:S02]  /*0a40*/  ISETP.GE.AND P0, PT, R168, 0x1, PT ;  /* 0x00000001a800780c */ /* 0x000fe40003f06270 */
[C---:B0-----:R-:W-:Y:S02]  /*0a50*/  LOP3.LUT R13, R11.reuse, 0x10, RZ, 0x3c, !PT ;  /* 0x000000100b0d7812 */ /* 0x041fe400078e3cff */
[C---:B------:R-:W-:Y:S01]  /*0a60*/  LOP3.LUT R3, R11.reuse, 0x20, RZ, 0x3c, !PT ;  /* 0x000000200b037812 */ /* 0x040fe200078e3cff */
[----:B------:R-:W-:Y:S01]  /*0a70*/  ULEA UR13, UR4, UR13, 0x18 ;  /* 0x0000000d040d7291 */ /* 0x000fe2000f8ec03f */
[----:B------:R-:W-:Y:S02]  /*0a80*/  LOP3.LUT R15, R11, 0x30, RZ, 0x3c, !PT ;  /* 0x000000300b0f7812 */ /* 0x000fe400078e3cff */
[----:B------:R-:W-:-:S02]  /*0a90*/  SHF.L.U32 R169, R0, 0x4, RZ ;  /* 0x0000000400a97819 */ /* 0x000fc400000006ff */
[C---:B------:R-:W-:Y:S02]  /*0aa0*/  SHF.L.U32 R170, R0.reuse, 0x6, RZ ;  /* 0x0000000600aa7819 */ /* 0x040fe400000006ff */
[C---:B------:R-:W-:Y:S02]  /*0ab0*/  SHF.L.U32 R171, R0.reuse, 0x3, RZ ;  /* 0x0000000300ab7819 */ /* 0x040fe400000006ff */
[----:B------:R-:W-:Y:S02]  /*0ac0*/  SHF.L.U32 R172, R0, 0x2, RZ ;  /* 0x0000000200ac7819 */ /* 0x000fe400000006ff */
[----:B------:R-:W-:Y:S02]  /*0ad0*/  CS2R R104, SRZ ;  /* 0x0000000000687805 */ /* 0x000fe4000001ff00 */
[----:B------:R-:W-:Y:S02]  /*0ae0*/  MOV R179, 0x3f800000 ;  /* 0x3f80000000b37802 */ /* 0x000fe40000000f00 */
[----:B------:R-:W-:-:S02]  /*0af0*/  CS2R R106, SRZ ;  /* 0x00000000006a7805 */ /* 0x000fc4000001ff00 */
[----:B------:R-:W-:Y:S02]  /*0b00*/  MOV R176, 0xff800000 ;  /* 0xff80000000b07802 */ /* 0x000fe40000000f00 */
[----:B------:R-:W-:Y:S02]  /*0b10*/  CS2R R108, SRZ ;  /* 0x00000000006c7805 */ /* 0x000fe4000001ff00 */
[----:B------:R-:W-:Y:S02]  /*0b20*/  MOV R188, 0xff800000 ;  /* 0xff80000000bc7802 */ /* 0x000fe40000000f00 */
        /* <DEDUP_REMOVED lines=11> */
[----:B------:R-:W-:Y:S02]  /*0be0*/  CS2R R90, SRZ ;  /* 0x00000000005a7805 */ /* 0x000fe4000001ff00 */
[----:B------:R-:W-:Y:S02]  /*0bf0*/  CS2R R92, SRZ ;  /* 0x00000000005c7805 */ /* 0x000fe4000001ff00 */
[----:B------:R-:W-:Y:S02]  /*0c00*/  CS2R R94, SRZ ;  /* 0x00000000005e7805 */ /* 0x000fe4000001ff00 */
[----:B------:R-:W-:-:S02]  /*0c10*/  CS2R R96, SRZ ;  /* 0x0000000000607805 */ /* 0x000fc4000001ff00 */
[----:B------:R-:W-:Y:S02]  /*0c20*/  CS2R R98, SRZ ;  /* 0x0000000000627805 */ /* 0x000fe4000001ff00 */
[----:B------:R-:W-:Y:S02]  /*0c30*/  CS2R R100, SRZ ;  /* 0x0000000000647805 */ /* 0x000fe4000001ff00 */
[----:B------:R-:W-:Y:S02]  /*0c40*/  CS2R R102, SRZ ;  /* 0x0000000000667805 */ /* 0x000fe4000001ff00 */
[----:B------:R-:W-:Y:S02]  /*0c50*/  LOP3.LUT R169, R169, 0xf0, RZ, 0xc0, !PT ;  /* 0x000000f0a9a97812 */ /* 0x000fe400078ec0ff */
[----:B------:R-:W-:Y:S02]  /*0c60*/  LOP3.LUT R170, R170, 0x400, RZ, 0xc0, !PT ;  /* 0x00000400aaaa7812 */ /* 0x000fe400078ec0ff */
[----:B------:R-:W-:-:S02]  /*0c70*/  LOP3.LUT R171, R171, 0x38, RZ, 0xc0, !PT ;  /* 0x00000038abab7812 */ /* 0x000fc400078ec0ff */
[----:B------:R-:W-:Y:S01]  /*0c80*/  LOP3.LUT R172, R172, 0x1c0, RZ, 0xc0, !PT ;  /* 0x000001c0acac7812 */ /* 0x000fe200078ec0ff */
[----:B--2---:R-:W-:Y:S04]  /*0c90*/  STS.U16 [R11+UR13], R64 ;  /* 0x000000400b007988 */ /* 0x004fe8000800040d */
[----:B---3--:R-:W-:Y:S04]  /*0ca0*/  STS.U16 [R11+UR13+0x400], R18 ;  /* 0x000400120b007988 */ /* 0x008fe8000800040d */
[----:B----4-:R-:W-:Y:S04]  /*0cb0*/  STS.U16 [R11+UR13+0x800], R34 ;  /* 0x000800220b007988 */ /* 0x010fe8000800040d */
[----:B-----5:R-:W-:Y:S04]  /*0cc0*/  STS.U16 [R11+UR13+0xc00], R50 ;  /* 0x000c00320b007988 */ /* 0x020fe8000800040d */
[----:B------:R0:W-:Y:S04]  /*0cd0*/  STS.U16 [R13+UR13+0x80], R5 ;  /* 0x000080050d007988 */ /* 0x0001e8000800040d */
[----:B------:R-:W-:Y:S04]  /*0ce0*/  STS.U16 [R13+UR13+0x480], R20 ;  /* 0x000480140d007988 */ /* 0x000fe8000800040d */
[----:B------:R-:W-:Y:S01]  /*0cf0*/  STS.U16 [R13+UR13+0x880], R36 ;  /* 0x000880240d007988 */ /* 0x000fe2000800040d */
[----:B0-----:R-:W-:-:S03]  /*0d00*/  LOP3.LUT R5, R11, 0x40, RZ, 0x3c, !PT ;  /* 0x000000400b057812 */ /* 0x001fc600078e3cff */
[----:B------:R0:W-:Y:S04]  /*0d10*/  STS.U16 [R13+UR13+0xc80], R52 ;  /* 0x000c80340d007988 */ /* 0x0001e8000800040d */
[----:B------:R-:W-:Y:S04]  /*0d20*/  STS.U16 [R3+UR13+0x100], R7 ;  /* 0x0001000703007988 */ /* 0x000fe8000800040d */
[----:B------:R-:W-:Y:S01]  /*0d30*/  STS.U16 [R3+UR13+0x500], R22 ;  /* 0x0005001603007988 */ /* 0x000fe2000800040d */
[----:B0-----:R-:W-:-:S03]  /*0d40*/  LOP3.LUT R13, R11, 0x50, RZ, 0x3c, !PT ;  /* 0x000000500b0d7812 */ /* 0x001fc600078e3cff */
[----:B------:R-:W-:Y:S04]  /*0d50*/  STS.U16 [R3+UR13+0x900], R38 ;  /* 0x0009002603007988 */ /* 0x000fe8000800040d */
[----:B------:R0:W-:Y:S04]  /*0d60*/  STS.U16 [R3+UR13+0xd00], R54 ;  /* 0x000d003603007988 */ /* 0x0001e8000800040d */
[----:B------:R1:W-:Y:S04]  /*0d70*/  STS.U16 [R15+UR13+0x180], R8 ;  /* 0x000180080f007988 */ /* 0x0003e8000800040d */
[----:B------:R1:W-:Y:S01]  /*0d80*/  STS.U16 [R15+UR13+0x580], R24 ;  /* 0x000580180f007988 */ /* 0x0003e2000800040d */
[----:B0-----:R-:W-:-:S02]  /*0d90*/  LOP3.LUT R3, R11, 0x60, RZ, 0x3c, !PT ;  /* 0x000000600b037812 */ /* 0x001fc400078e3cff */
[----:B------:R-:W-:Y:S01]  /*0da0*/  LOP3.LUT R11, R11, 0x70, RZ, 0x3c, !PT ;  /* 0x000000700b0b7812 */ /* 0x000fe200078e3cff */
[----:B------:R1:W-:Y:S04]  /*0db0*/  STS.U16 [R15+UR13+0x980], R40 ;  /* 0x000980280f007988 */ /* 0x0003e8000800040d */
        /* <DEDUP_REMOVED lines=16> */
[----:B------:R1:W-:Y:S01]  /*0ec0*/  STS.U16 [R11+UR13+0xf80], R2 ;  /* 0x000f80020b007988 */ /* 0x0003e2000800040d */
[----:B------:R-:W-:Y:S05]  /*0ed0*/  @!P0 BRA `(.L_x_0) ;  /* 0x0000003000988947 */ /* 0x000fea0003800000 */
[----:B------:R-:W0:Y:S01]  /*0ee0*/  LDC.64 R144, c[0x0][0x260] ;  /* 0x00009800ff907b82 */ /* 0x000e220000000a00 */
[----:B-1----:R-:W-:Y:S01]  /*0ef0*/  LOP3.LUT R2, R0, 0x1f, RZ, 0xc0, !PT ;  /* 0x0000001f00027812 */ /* 0x002fe200078ec0ff */
[----:B------:R-:W-:Y:S01]  /*0f00*/  ULDC UR4, c[0x0][0x258] ;  /* 0x0000960000047ab9 */ /* 0x000fe20000000800 */
[----:B------:R-:W-:Y:S01]  /*0f10*/  ISETP.NE.U32.AND P0, PT, R4, RZ, PT ;  /* 0x000000ff0400720c */ /* 0x000fe20003f05070 */
[----:B------:R-:W-:Y:S01]  /*0f20*/  ULDC.64 UR6, c[0x0][0x218] ;  /* 0x0000860000067ab9 */ /* 0x000fe20000000a00 */
[--C-:B------:R-:W-:Y:S01]  /*0f30*/  SHF.R.U32.HI R4, RZ, 0x5, R0.reuse ;  /* 0x00000005ff047819 */ /* 0x100fe20000011600 */
[----:B------:R-:W-:Y:S01]  /*0f40*/  IMAD R3, R2, UR4, RZ ;  /* 0x0000000402037c24 */ /* 0x000fe2000f8e02ff */
[----:B------:R-:W-:Y:S01]  /*0f50*/  ULDC.64 UR4, c[0x0][0x220] ;  /* 0x0000880000047ab9 */ /* 0x000fe20000000a00 */
[----:B------:R-:W1:Y:S01]  /*0f60*/  LDC.64 R146, c[0x0][0x250] ;  /* 0x00009400ff927b82 */ /* 0x000e620000000a00 */
[----:B------:R-:W-:Y:S01]  /*0f70*/  SGXT.U32 R2, R4, 0x2 ;  /* 0x000000020402781a */ /* 0x000fe20000000000 */
[----:B------:R-:W-:Y:S01]  /*0f80*/  USHF.R.U32.HI UR16, URZ, 0x4, UR13 ;  /* 0x000000043f107899 */ /* 0x000fe2000801160d */
[C---:B------:R-:W-:Y:S01]  /*0f90*/  SHF.L.U32 R5, R3.reuse, 0x1, RZ ;  /* 0x0000000103057819 */ /* 0x040fe200000006ff */
[----:B------:R-:W-:Y:S01]  /*0fa0*/  IMAD.HI R3, R3, 0x2, RZ ;  /* 0x0000000203037827 */ /* 0x000fe200078e02ff */
[----:B------:R-:W-:Y:S01]  /*0fb0*/  SHF.R.U32.HI R10, RZ, 0x6, R0 ;  /* 0x00000006ff0a7819 */ /* 0x000fe20000011600 */
[----:B------:R-:W-:Y:S01]  /*0fc0*/  USGXT.U32 UR16, UR16, 0xe ;  /* 0x0000000e1010789a */ /* 0x000fe20008000000 */
[----:B------:R-:W-:Y:S01]  /*0fd0*/  SEL R178, RZ, 0x90, !P0 ;  /* 0x00000090ffb27807 */ /* 0x000fe20004000000 */
[----:B------:R-:W2:Y:S01]  /*0fe0*/  LDC R28, c[0x0][0x268] ;  /* 0x00009a00ff1c7b82 */ /* 0x000ea20000000800 */
[----:B------:R-:W-:Y:S01]  /*0ff0*/  UMOV UR10, 0xfffffffe ;  /* 0xfffffffe000a7882 */ /* 0x000fe20000000000 */
[----:B------:R-:W-:Y:S01]  /*1000*/  UIADD3 UR8, UP0, UR16, 0x80, URZ ;  /* 0x0000008010087890 */ /* 0x000fe2000ff1e03f */
[----:B------:R-:W-:Y:S01]  /*1010*/  LOP3.LUT R178, R178, R9, RZ, 0x3c, !PT ;  /* 0x00000009b2b27212 */ /* 0x000fe200078e3cff */
[----:B------:R-:W-:Y:S01]  /*1020*/  UMOV UR11, 0x7fffffdf ;  /* 0x7fffffdf000b7882 */ /* 0x000fe20000000000 */
[----:B------:R-:W-:-:S02]  /*1030*/  MOV R185, 0xff800000 ;  /* 0xff80000000b97802 */ /* 0x000fc40000000f00 */
[----:B------:R-:W-:Y:S02]  /*1040*/  CS2R R104, SRZ ;  /* 0x0000000000687805 */ /* 0x000fe4000001ff00 */
[----:B------:R-:W-:Y:S01]  /*1050*/  MOV R179, 0x3f800000 ;  /* 0x3f80000000b37802 */ /* 0x000fe20000000f00 */
[----:B0-----:R-:W-:Y:S01]  /*1060*/  IMAD R144, R144, UR12, RZ ;  /* 0x0000000c90907c24 */ /* 0x001fe2000f8e02ff */
[----:B------:R-:W-:Y:S01]  /*1070*/  MOV R173, RZ ;  /* 0x000000ff00ad7202 */ /* 0x000fe20000000f00 */
[----:B------:R-:W-:Y:S01]  /*1080*/  IMAD R11, R6, R145, RZ ;  /* 0x00000091060b7224 */ /* 0x000fe200078e02ff */
[----:B------:R-:W-:Y:S02]  /*1090*/  MOV R177, RZ ;  /* 0x000000ff00b17202 */ /* 0x000fe40000000f00 */
[----:B------:R-:W-:Y:S02]  /*10a0*/  CS2R R106, SRZ ;  /* 0x00000000006a7805 */ /* 0x000fe4000001ff00 */
[C---:B------:R-:W-:Y:S01]  /*10b0*/  SHF.L.U32 R7, R144.reuse, 0x1, RZ ;  /* 0x0000000190077819 */ /* 0x040fe200000006ff */
[----:B------:R-:W-:Y:S01]  /*10c0*/  IMAD.HI R144, R144, 0x2, RZ ;  /* 0x0000000290907827 */ /* 0x000fe200078e02ff */
[----:B------:R-:W-:-:S02]  /*10d0*/  SHF.L.U32 R8, R11, 0x1, RZ ;  /* 0x000000010b087819 */ /* 0x000fc400000006ff */
[----:B------:R-:W-:Y:S02]  /*10e0*/  CS2R R108, SRZ ;  /* 0x00000000006c7805 */ /* 0x000fe4000001ff00 */
[----:B------:R-:W-:Y:S01]  /*10f0*/  MOV R180, 0x3f800000 ;  /* 0x3f80000000b47802 */ /* 0x000fe20000000f00 */
[----:B-1----:R-:W-:Y:S01]  /*1100*/  IMAD R4, R2, R147, RZ ;  /* 0x0000009302047224 */ /* 0x002fe200078e02ff */
[----:B------:R-:W-:Y:S01]  /*1110*/  IADD3 R26, P3, P4, R8, UR4, R7 ;  /* 0x00000004081a7c10 */ /* 0x000fe2000fc7e007 */
[----:B------:R-:W-:Y:S01]  /*1120*/  IMAD R146, R146, UR12, RZ ;  /* 0x0000000c92927c24 */ /* 0x000fe2000f8e02ff */
[----:B------:R-:W-:Y:S01]  /*1130*/  UMOV UR4, URZ ;  /* 0x0000003f00047c82 */ /* 0x000fe20008000000 */
[----:B------:R-:W-:Y:S01]  /*1140*/  IMAD.HI R11, R11, 0x2, RZ ;  /* 0x000000020b0b7827 */ /* 0x000fe200078e02ff */
[C---:B------:R-:W-:Y:S01]  /*1150*/  LEA R6, R147.reuse, R4, 0x2 ;  /* 0x0000000493067211 */ /* 0x040fe200078e10ff */
[----:B------:R-:W-:Y:S01]  /*1160*/  UIADD3.X UR9, UR4, 0x40000040, URZ, UP0, !UPT ;  /* 0x4000004004097890 */ /* 0x000fe200087fe43f */
[C---:B------:R-:W-:Y:S01]  /*1170*/  SHF.L.U32 R2, R146.reuse, 0x1, RZ ;  /* 0x0000000192027819 */ /* 0x040fe200000006ff */
[----:B------:R-:W-:Y:S01]  /*1180*/  IMAD.HI R146, R146, 0x2, RZ ;  /* 0x0000000292927827 */ /* 0x000fe200078e02ff */
[----:B------:R-:W-:-:S02]  /*1190*/  LEA R8, R147, R6, 0x2 ;  /* 0x0000000693087211 */ /* 0x000fc400078e10ff */
[----:B------:R-:W-:Y:S02]  /*11a0*/  CS2R R110, SRZ ;  /* 0x00000000006e7805 */ /* 0x000fe4000001ff00 */
[----:B------:R-:W-:Y:S01]  /*11b0*/  IADD3 R131, P1, P2, R5, UR6, R2 ;  /* 0x0000000605837c10 */ /* 0x000fe2000fa3e002 */
[----:B------:R-:W-:Y:S01]  /*11c0*/  UIADD3 UR6, UR13, 0x2000, URZ ;  /* 0x000020000d067890 */ /* 0x000fe2000fffe03f */
[----:B------:R-:W-:Y:S02]  /*11d0*/  SGXT.U32 R2, R10, 0x1 ;  /* 0x000000010a02781a */ /* 0x000fe40000000000 */
[----:B------:R-:W-:Y:S02]  /*11e0*/  CS2R R112, SRZ ;  /* 0x0000000000707805 */ /* 0x000fe4000001ff00 */
[----:B------:R-:W-:Y:S01]  /*11f0*/  LEA R10, R147, R8, 0x2 ;  /* 0x00000008930a7211 */ /* 0x000fe200078e10ff */
[----:B------:R-:W-:Y:S01]  /*1200*/  USHF.R.U32.HI UR6, URZ, 0x4, UR6 ;  /* 0x000000043f067899 */ /* 0x000fe20008011606 */
[----:B------:R-:W-:Y:S01]  /*1210*/  IADD3.X R17, R3, UR7, R146, P1, P2 ;  /* 0x0000000703117c10 */ /* 0x000fe20008fe4492 */
[----:B--2---:R-:W-:Y:S01]  /*1220*/  IMAD R5, R2, R28, RZ ;  /* 0x0000001c02057224 */ /* 0x004fe200078e02ff */
[----:B------:R-:W-:Y:S01]  /*1230*/  LEA R2, R147, R10, 0x2 ;  /* 0x0000000a93027211 */ /* 0x000fe200078e10ff */
[----:B------:R-:W-:Y:S01]  /*1240*/  USGXT.U32 UR6, UR6, 0xe ;  /* 0x0000000e0606789a */ /* 0x000fe20008000000 */
[----:B------:R-:W-:-:S02]  /*1250*/  LEA R148, P0, R4, R131, 0x1 ;  /* 0x0000008304947211 */ /* 0x000fc400078008ff */
[----:B------:R-:W-:Y:S02]  /*1260*/  CS2R R114, SRZ ;  /* 0x0000000000727805 */ /* 0x000fe4000001ff00 */
[C---:B------:R-:W-:Y:S01]  /*1270*/  LEA R12, R147.reuse, R2, 0x2 ;  /* 0x00000002930c7211 */ /* 0x040fe200078e10ff */
[----:B------:R-:W-:Y:S01]  /*1280*/  UIADD3 UR14, UP1, UR6, 0x2, URZ ;  /* 0x00000002060e7890 */ /* 0x000fe2000ff3e03f */
[----:B------:R-:W-:Y:S02]  /*1290*/  LEA R150, P1, R6, R131, 0x1 ;  /* 0x0000008306967211 */ /* 0x000fe400078208ff */
[----:B------:R-:W-:Y:S02]  /*12a0*/  CS2R R116, SRZ ;  /* 0x0000000000747805 */ /* 0x000fe4000001ff00 */
[----:B------:R-:W-:Y:S02]  /*12b0*/  LEA R14, R147, R12, 0x2 ;  /* 0x0000000c930e7211 */ /* 0x000fe400078e10ff */
[----:B------:R-:W-:-:S02]  /*12c0*/  CS2R R118, SRZ ;  /* 0x0000000000767805 */ /* 0x000fc4000001ff00 */
[-C--:B------:R-:W-:Y:S02]  /*12d0*/  LEA.HI.X.SX32 R149, R4, R17.reuse, 0x1, P0 ;  /* 0x0000001104957211 */ /* 0x080fe400000f0eff */
[----:B------:R-:W-:Y:S02]  /*12e0*/  CS2R R88, SRZ ;  /* 0x0000000000587805 */ /* 0x000fe4000001ff00 */
[----:B------:R-:W-:Y:S02]  /*12f0*/  LEA R4, R147, R14, 0x2 ;  /* 0x0000000e93047211 */ /* 0x000fe400078e10ff */
[----:B------:R-:W-:Y:S02]  /*1300*/  CS2R R90, SRZ ;  /* 0x00000000005a7805 */ /* 0x000fe4000001ff00 */
[----:B------:R-:W-:Y:S02]  /*1310*/  LEA.HI.X.SX32 R151, R6, R17, 0x1, P1 ;  /* 0x0000001106977211 */ /* 0x000fe400008f0eff */
[----:B------:R-:W-:-:S02]  /*1320*/  CS2R R92, SRZ ;  /* 0x00000000005c7805 */ /* 0x000fc4000001ff00 */
[-C--:B------:R-:W-:Y:S02]  /*1330*/  LEA R152, P0, R8, R131.reuse, 0x1 ;  /* 0x0000008308987211 */ /* 0x080fe400078008ff */
[----:B------:R-:W-:Y:S02]  /*1340*/  CS2R R94, SRZ ;  /* 0x00000000005e7805 */ /* 0x000fe4000001ff00 */
[----:B------:R-:W-:Y:S02]  /*1350*/  LEA R6, R147, R4, 0x2 ;  /* 0x0000000493067211 */ /* 0x000fe400078e10ff */
[----:B------:R-:W-:Y:S02]  /*1360*/  CS2R R96, SRZ ;  /* 0x0000000000607805 */ /* 0x000fe4000001ff00 */
[----:B------:R-:W-:Y:S02]  /*1370*/  LEA R154, P1, R10, R131, 0x1 ;  /* 0x000000830a9a7211 */ /* 0x000fe400078208ff */
[----:B------:R-:W-:-:S02]  /*1380*/  CS2R R98, SRZ ;  /* 0x0000000000627805 */ /* 0x000fc4000001ff00 */
[-C--:B------:R-:W-:Y:S01]  /*1390*/  LEA.HI.X.SX32 R153, R8, R17.reuse, 0x1, P0 ;  /* 0x0000001108997211 */ /* 0x080fe200000f0eff */
[----:B------:R-:W-:Y:S01]  /*13a0*/  UMOV UR7, URZ ;  /* 0x0000003f00077c82 */ /* 0x000fe20008000000 */
[C---:B------:R-:W-:Y:S02]  /*13b0*/  LEA R8, R147.reuse, R6, 0x2 ;  /* 0x0000000693087211 */ /* 0x040fe400078e10ff */
[----:B------:R-:W-:Y:S02]  /*13c0*/  CS2R R100, SRZ ;  /* 0x0000000000647805 */ /* 0x000fe4000001ff00 */
[----:B------:R-:W-:Y:S02]  /*13d0*/  LEA.HI.X.SX32 R155, R10, R17, 0x1, P1 ;  /* 0x000000110a9b7211 */ /* 0x000fe400008f0eff */
[----:B------:R-:W-:Y:S02]  /*13e0*/  CS2R R102, SRZ ;  /* 0x0000000000667805 */ /* 0x000fe4000001ff00 */
[-C--:B------:R-:W-:Y:S01]  /*13f0*/  LEA R156, P0, R2, R131.reuse, 0x1 ;  /* 0x00000083029c7211 */ /* 0x080fe200078008ff */
[----:B------:R-:W-:Y:S01]  /*1400*/  UMOV UR34, UR14 ;  /* 0x0000000e00227c82 */ /* 0x000fe20008000000 */
[C---:B------:R-:W-:Y:S01]  /*1410*/  LEA R10, R147.reuse, R8, 0x2 ;  /* 0x00000008930a7211 */ /* 0x040fe200078e10ff */
[----:B------:R-:W-:Y:S01]  /*1420*/  UIADD3.64 UR10, UR6, -UR10, URZ ;  /* 0x8000000a060a7297 */ /* 0x000fe2000fffe03f */
[----:B------:R-:W-:Y:S01]  /*1430*/  LEA R158, P1, R12, R131, 0x1 ;  /* 0x000000830c9e7211 */ /* 0x000fe200078208ff */
[----:B------:R-:W-:Y:S01]  /*1440*/  UIADD3.64 UR24, UR8, 0x80, URZ ;  /* 0x0000008008187897 */ /* 0x000fe2000fffe03f */
[----:B------:R-:W-:Y:S01]  /*1450*/  LEA.HI.X.SX32 R157, R2, R17, 0x1, P0 ;  /* 0x00000011029d7211 */ /* 0x000fe200000f0eff */
[----:B------:R-:W-:Y:S01]  /*1460*/  UIADD3.64 UR28, UR8, 0x100, URZ ;  /* 0x00000100081c7897 */ /* 0x000fe2000fffe03f */
[C---:B------:R-:W-:Y:S01]  /*1470*/  LEA R2, R147.reuse, R10, 0x2 ;  /* 0x0000000a93027211 */ /* 0x040fe200078e10ff */
[----:B------:R-:W-:Y:S01]  /*1480*/  ULDC UR32, c[0x0][0x238] ;  /* 0x00008e0000207ab9 */ /* 0x000fe20000000800 */
[----:B------:R-:W-:Y:S01]  /*1490*/  LEA R3, R28, R5, 0x1 ;  /* 0x000000051c037211 */ /* 0x000fe200078e08ff */
[----:B------:R-:W-:Y:S01]  /*14a0*/  UMOV UR18, UR6 ;  /* 0x0000000600127c82 */ /* 0x000fe20008000000 */
[----:B------:R-:W-:Y:S01]  /*14b0*/  LEA.HI.X.SX32 R159, R12, R17, 0x1, P1 ;  /* 0x000000110c9f7211 */ /* 0x000fe200008f0eff */
[----:B------:R-:W-:Y:S01]  /*14c0*/  UMOV UR19, 0x80000020 ;  /* 0x8000002000137882 */ /* 0x000fe20000000000 */
[----:B------:R-:W-:Y:S01]  /*14d0*/  LEA R162, P1, R4, R131, 0x1 ;  /* 0x0000008304a27211 */ /* 0x000fe200078208ff */
[----:B------:R-:W-:Y:S01]  /*14e0*/  UMOV UR7, 0x40000040 ;  /* 0x4000004000077882 */ /* 0x000fe20000000000 */
[----:B------:R-:W-:-:S02]  /*14f0*/  LEA R12, R147, R2, 0x2 ;  /* 0x00000002930c7211 */ /* 0x000fc400078e10ff */
[----:B------:R-:W-:Y:S02]  /*1500*/  LEA R7, R28, R3, 0x1 ;  /* 0x000000031c077211 */ /* 0x000fe400078e08ff */
[----:B------:R-:W-:Y:S02]  /*1510*/  LEA R164, P2, R6, R131, 0x1 ;  /* 0x0000008306a47211 */ /* 0x000fe400078408ff */
[----:B------:R-:W-:Y:S02]  /*1520*/  LEA.HI.X.SX32 R163, R4, R17, 0x1, P1 ;  /* 0x0000001104a37211 */ /* 0x000fe400008f0eff */
[----:B------:R-:W-:Y:S02]  /*1530*/  LEA R4, R147, R12, 0x2 ;  /* 0x0000000c93047211 */ /* 0x000fe400078e10ff */
[----:B------:R-:W-:Y:S02]  /*1540*/  LEA R9, R28, R7, 0x1 ;  /* 0x000000071c097211 */ /* 0x000fe400078e08ff */
[----:B------:R-:W-:-:S02]  /*1550*/  LEA.HI.X.SX32 R165, R6, R17, 0x1, P2 ;  /* 0x0000001106a57211 */ /* 0x000fc400010f0eff */
[----:B------:R-:W-:Y:S02]  /*1560*/  LEA R138, P2, R2, R131, 0x1 ;  /* 0x00000083028a7211 */ /* 0x000fe400078408ff */
[----:B------:R-:W-:Y:S01]  /*1570*/  IADD3.X R144, R11, UR5, R144, P3, P4 ;  /* 0x000000050b907c10 */ /* 0x000fe20009fe8490 */
[----:B------:R-:W-:Y:S01]  /*1580*/  UMOV UR5, URZ ;  /* 0x0000003f00057c82 */ /* 0x000fe20008000000 */
[----:B------:R-:W-:Y:S01]  /*1590*/  LEA R6, R147, R4, 0x2 ;  /* 0x0000000493067211 */ /* 0x000fe200078e10ff */
[----:B------:R-:W-:Y:S01]  /*15a0*/  UIADD3.X UR15, UR5, 0x40000040, URZ, UP1, !UPT ;  /* 0x40000040050f7890 */ /* 0x000fe20008ffe43f */
[----:B------:R-:W-:Y:S02]  /*15b0*/  LEA R11, R28, R9, 0x1 ;  /* 0x000000091c0b7211 */ /* 0x000fe400078e08ff */
[----:B------:R-:W-:Y:S02]  /*15c0*/  LEA R160, P0, R14, R131, 0x1 ;  /* 0x000000830ea07211 */ /* 0x000fe400078008ff */
[----:B------:R-:W-:-:S02]  /*15d0*/  LEA.HI.X.SX32 R139, R2, R17, 0x1, P2 ;  /* 0x00000011028b7211 */ /* 0x000fc400010f0eff */
[----:B------:R-:W-:Y:S01]  /*15e0*/  LEA R2, R147, R6, 0x2 ;  /* 0x0000000693027211 */ /* 0x000fe200078e10ff */
[----:B------:R-:W-:Y:S01]  /*15f0*/  UMOV UR35, UR15 ;  /* 0x0000000f00237c82 */ /* 0x000fe20008000000 */
[----:B------:R-:W-:Y:S01]  /*1600*/  LEA R13, R28, R11, 0x1 ;  /* 0x0000000b1c0d7211 */ /* 0x000fe200078e08ff */
[----:B------:R-:W-:Y:S01]  /*1610*/  UIADD3.64 UR22, UR34, 0x2, URZ ;  /* 0x0000000222167897 */ /* 0x000fe2000fffe03f */
[----:B------:R-:W-:Y:S01]  /*1620*/  LEA.HI.X.SX32 R161, R14, R17, 0x1, P0 ;  /* 0x000000110ea17211 */ /* 0x000fe200000f0eff */
[----:B------:R-:W-:Y:S01]  /*1630*/  UIADD3.64 UR14, UR34, 0x4, URZ ;  /* 0x00000004220e7897 */ /* 0x000fe2000fffe03f */
[-C--:B------:R-:W-:Y:S02]  /*1640*/  LEA R142, P0, R8, R131.reuse, 0x1 ;  /* 0x00000083088e7211 */ /* 0x080fe400078008ff */
[-C--:B------:R-:W-:Y:S02]  /*1650*/  LEA R140, P1, R10, R131.reuse, 0x1 ;  /* 0x000000830a8c7211 */ /* 0x080fe400078208ff */
[----:B------:R-:W-:-:S02]  /*1660*/  LEA R130, P3, R2, R131, 0x1 ;  /* 0x0000008302827211 */ /* 0x000fc400078608ff */
[----:B------:R-:W-:Y:S02]  /*1670*/  LEA R15, R28, R13, 0x1 ;  /* 0x0000000d1c0f7211 */ /* 0x000fe400078e08ff */
[-C--:B------:R-:W-:Y:S02]  /*1680*/  LEA.HI.X.SX32 R143, R8, R17.reuse, 0x1, P0 ;  /* 0x00000011088f7211 */ /* 0x080fe400000f0eff */
[----:B------:R-:W-:Y:S02]  /*1690*/  LEA.HI.X.SX32 R141, R10, R17, 0x1, P1 ;  /* 0x000000110a8d7211 */ /* 0x000fe400008f0eff */
[-C--:B------:R-:W-:Y:S02]  /*16a0*/  LEA R136, P0, R12, R131.reuse, 0x1 ;  /* 0x000000830c887211 */ /* 0x080fe400078008ff */
[-C--:B------:R-:W-:Y:S02]  /*16b0*/  LEA R134, P1, R4, R131.reuse, 0x1 ;  /* 0x0000008304867211 */ /* 0x080fe400078208ff */
[----:B------:R-:W-:-:S02]  /*16c0*/  LEA R132, P2, R6, R131, 0x1 ;  /* 0x0000008306847211 */ /* 0x000fc400078408ff */
[----:B------:R-:W-:Y:S02]  /*16d0*/  LEA.HI.X.SX32 R131, R2, R17, 0x1, P3 ;  /* 0x0000001102837211 */ /* 0x000fe400018f0eff */
[----:B------:R-:W-:Y:S02]  /*16e0*/  LEA R2, R28, R15, 0x1 ;  /* 0x0000000f1c027211 */ /* 0x000fe400078e08ff */
[-C--:B------:R-:W-:Y:S02]  /*16f0*/  LEA.HI.X.SX32 R135, R4, R17.reuse, 0x1, P1 ;  /* 0x0000001104877211 */ /* 0x080fe400008f0eff */
[----:B------:R-:W-:Y:S02]  /*1700*/  LEA R126, P1, R3, R26, 0x1 ;  /* 0x0000001a037e7211 */ /* 0x000fe400078208ff */
[----:B------:R-:W-:Y:S02]  /*1710*/  LEA R4, R28, R2, 0x1 ;  /* 0x000000021c047211 */ /* 0x000fe400078e08ff */
[----:B------:R-:W-:-:S02]  /*1720*/  LEA.HI.X.SX32 R137, R12, R17, 0x1, P0 ;  /* 0x000000110c897211 */ /* 0x000fc400000f0eff */
[----:B------:R-:W-:Y:S02]  /*1730*/  LEA R128, P0, R5, R26, 0x1 ;  /* 0x0000001a05807211 */ /* 0x000fe400078008ff */
[----:B------:R-:W-:Y:S02]  /*1740*/  LEA.HI.X.SX32 R127, R3, R144, 0x1, P1 ;  /* 0x00000090037f7211 */ /* 0x000fe400008f0eff */
[C---:B------:R-:W-:Y:S02]  /*1750*/  LEA R3, R28.reuse, R4, 0x1 ;  /* 0x000000041c037211 */ /* 0x040fe400078e08ff */
[----:B------:R-:W-:Y:S02]  /*1760*/  LEA.HI.X.SX32 R129, R5, R144, 0x1, P0 ;  /* 0x0000009005817211 */ /* 0x000fe400000f0eff */
[----:B------:R-:W-:Y:S02]  /*1770*/  LEA R5, R28, R3, 0x1 ;  /* 0x000000031c057211 */ /* 0x000fe400078e08ff */
[----:B------:R-:W-:-:S02]  /*1780*/  LEA.HI.X.SX32 R133, R6, R17, 0x1, P2 ;  /* 0x0000001106857211 */ /* 0x000fc400010f0eff */
[-C--:B------:R-:W-:Y:S02]  /*1790*/  LEA R124, P2, R7, R26.reuse, 0x1 ;  /* 0x0000001a077c7211 */ /* 0x080fe400078408ff */
[C---:B------:R-:W-:Y:S02]  /*17a0*/  LEA R6, R28.reuse, R5, 0x1 ;  /* 0x000000051c067211 */ /* 0x040fe400078e08ff */
[----:B------:R-:W-:Y:S02]  /*17b0*/  LEA R122, P0, R9, R26, 0x1 ;  /* 0x0000001a097a7211 */ /* 0x000fe400078008ff */
[----:B------:R-:W-:Y:S02]  /*17c0*/  LEA.HI.X.SX32 R125, R7, R144, 0x1, P2 ;  /* 0x00000090077d7211 */ /* 0x000fe400010f0eff */
[----:B------:R-:W-:Y:S02]  /*17d0*/  LEA R7, R28, R6, 0x1 ;  /* 0x000000061c077211 */ /* 0x000fe400078e08ff */
[----:B------:R-:W-:-:S02]  /*17e0*/  LEA R120, P1, R11, R26, 0x1 ;  /* 0x0000001a0b787211 */ /* 0x000fc400078208ff */
[----:B------:R-:W-:Y:S02]  /*17f0*/  LEA R22, P2, R13, R26, 0x1 ;  /* 0x0000001a0d167211 */ /* 0x000fe400078408ff */
[----:B------:R-:W-:Y:S02]  /*1800*/  LEA.HI.X.SX32 R123, R9, R144, 0x1, P0 ;  /* 0x00000090097b7211 */ /* 0x000fe400000f0eff */
[----:B------:R-:W-:Y:S02]  /*1810*/  LEA R20, P0, R15, R26, 0x1 ;  /* 0x0000001a0f147211 */ /* 0x000fe400078008ff */
[----:B------:R-:W-:Y:S02]  /*1820*/  LEA R24, R28, R7, 0x1 ;  /* 0x000000071c187211 */ /* 0x000fe400078e08ff */
[-C--:B------:R-:W-:Y:S02]  /*1830*/  LEA.HI.X.SX32 R121, R11, R144.reuse, 0x1, P1 ;  /* 0x000000900b797211 */ /* 0x080fe400008f0eff */
[----:B------:R-:W-:-:S02]  /*1840*/  LEA.HI.X.SX32 R23, R13, R144, 0x1, P2 ;  /* 0x000000900d177211 */ /* 0x000fc400010f0eff */
[-C--:B------:R-:W-:Y:S02]  /*1850*/  LEA R18, P1, R2, R26.reuse, 0x1 ;  /* 0x0000001a02127211 */ /* 0x080fe400078208ff */
[----:B------:R-:W-:Y:S02]  /*1860*/  LEA R16, P2, R4, R26, 0x1 ;  /* 0x0000001a04107211 */ /* 0x000fe400078408ff */
[----:B------:R-:W-:Y:S02]  /*1870*/  LEA.HI.X.SX32 R21, R15, R144, 0x1, P0 ;  /* 0x000000900f157211 */ /* 0x000fe400000f0eff */
[----:B------:R-:W-:Y:S02]  /*1880*/  LEA R14, P0, R3, R26, 0x1 ;  /* 0x0000001a030e7211 */ /* 0x000fe400078008ff */
[----:B------:R-:W-:Y:S02]  /*1890*/  LEA R25, R28, R24, 0x1 ;  /* 0x000000181c197211 */ /* 0x000fe400078e08ff */
[----:B------:R-:W-:-:S02]  /*18a0*/  LEA.HI.X.SX32 R19, R2, R144, 0x1, P1 ;  /* 0x0000009002137211 */ /* 0x000fc400008f0eff */
[----:B------:R-:W-:Y:S02]  /*18b0*/  LEA.HI.X.SX32 R17, R4, R144, 0x1, P2 ;  /* 0x0000009004117211 */ /* 0x000fe400010f0eff */
[-C--:B------:R-:W-:Y:S02]  /*18c0*/  LEA R12, P1, R5, R26.reuse, 0x1 ;  /* 0x0000001a050c7211 */ /* 0x080fe400078208ff */
[----:B------:R-:W-:Y:S02]  /*18d0*/  LEA R10, P2, R6, R26, 0x1 ;  /* 0x0000001a060a7211 */ /* 0x000fe400078408ff */
[-C--:B------:R-:W-:Y:S02]  /*18e0*/  LEA.HI.X.SX32 R15, R3, R144.reuse, 0x1, P0 ;  /* 0x00000090030f7211 */ /* 0x080fe400000f0eff */
[----:B------:R-:W-:Y:S02]  /*18f0*/  LEA R3, R28, R25, 0x1 ;  /* 0x000000191c037211 */ /* 0x000fe400078e08ff */
[----:B------:R-:W-:-:S02]  /*1900*/  LEA.HI.X.SX32 R13, R5, R144, 0x1, P1 ;  /* 0x00000090050d7211 */ /* 0x000fc400008f0eff */
[----:B------:R-:W-:Y:S02]  /*1910*/  LEA.HI.X.SX32 R11, R6, R144, 0x1, P2 ;  /* 0x00000090060b7211 */ /* 0x000fe400010f0eff */
[-C--:B------:R-:W-:Y:S02]  /*1920*/  LEA R8, P0, R7, R26.reuse, 0x1 ;  /* 0x0000001a07087211 */ /* 0x080fe400078008ff */
[-C--:B------:R-:W-:Y:S02]  /*1930*/  LEA R6, P1, R24, R26.reuse, 0x1 ;  /* 0x0000001a18067211 */ /* 0x080fe400078208ff */
[-C--:B------:R-:W-:Y:S02]  /*1940*/  LEA R4, P2, R25, R26.reuse, 0x1 ;  /* 0x0000001a19047211 */ /* 0x080fe400078408ff */
[----:B------:R-:W-:Y:S02]  /*1950*/  LEA R2, P3, R3, R26, 0x1 ;  /* 0x0000001a03027211 */ /* 0x000fe400078608ff */
[----:B------:R-:W-:-:S02]  /*1960*/  LEA.HI.X.SX32 R9, R7, R144, 0x1, P0 ;  /* 0x0000009007097211 */ /* 0x000fc400000f0eff */
[-C--:B------:R-:W-:Y:S02]  /*1970*/  LEA.HI.X.SX32 R7, R24, R144.reuse, 0x1, P1 ;  /* 0x0000009018077211 */ /* 0x080fe400008f0eff */
[-C--:B------:R-:W-:Y:S02]  /*1980*/  LEA.HI.X.SX32 R5, R25, R144.reuse, 0x1, P2 ;  /* 0x0000009019057211 */ /* 0x080fe400010f0eff */
[----:B------:R-:W-:Y:S02]  /*1990*/  LEA.HI.X.SX32 R3, R3, R144, 0x1, P3 ;  /* 0x0000009003037211 */ /* 0x000fe400018f0eff */
[----:B------:R-:W-:Y:S02]  /*19a0*/  MOV R181, 0x3f800000 ;  /* 0x3f80000000b57802 */ /* 0x000fe40000000f00 */
[----:B------:R-:W-:Y:S02]  /*19b0*/  MOV R182, 0x3f800000 ;  /* 0x3f80000000b67802 */ /* 0x000fe40000000f00 */
[----:B------:R-:W-:-:S02]  /*19c0*/  MOV R175, 0xff800000 ;  /* 0xff80000000af7802 */ /* 0x000fc40000000f00 */
[----:B------:R-:W-:Y:S02]  /*19d0*/  MOV R183, 0xff800000 ;  /* 0xff80000000b77802 */ /* 0x000fe40000000f00 */
[----:B------:R-:W-:Y:S02]  /*19e0*/  MOV R184, 0xff800000 ;  /* 0xff80000000b87802 */ /* 0x000fe40000000f00 */
[C---:B------:R-:W-:Y:S02]  /*19f0*/  LOP3.LUT R174, R178.reuse, 0x20, RZ, 0x3c, !PT ;  /* 0x00000020b2ae7812 */ /* 0x040fe400078e3cff */
[C---:B------:R-:W-:Y:S02]  /*1a00*/  LOP3.LUT R146, R178.reuse, 0x40, RZ, 0x3c, !PT ;  /* 0x00000040b2927812 */ /* 0x040fe400078e3cff */
[----:B------:R-:W-:-:S07]  /*1a10*/  LOP3.LUT R144, R178, 0x60, RZ, 0x3c, !PT ;  /* 0x00000060b2907812 */ /* 0x000fce00078e3cff */
.L_x_1:
[----:B------:R-:W-:-:S04]  /*1a20*/  IMAD.WIDE R24, R173, 0x2, R148 ;  /* 0x00000002ad187825 */ /* 0x000fc800078e0294 */
[C---:B------:R-:W-:Y:S01]  /*1a30*/  IMAD.WIDE R26, R173.reuse, 0x2, R150 ;  /* 0x00000002ad1a7825 */ /* 0x040fe200078e0296 */
[----:B------:R0:W2:Y:S03]  /*1a40*/  LDG.E.U16 R45, desc[UR20][R24.64] ;  /* 0x00000014182d7981 */ /* 0x0000a6000c1e1500 */
[C---:B------:R-:W-:Y:S01]  /*1a50*/  IMAD.WIDE R28, R173.reuse, 0x2, R152 ;  /* 0x00000002ad1c7825 */ /* 0x040fe200078e0298 */
[----:B------:R1:W3:Y:S03]  /*1a60*/  LDG.E.U16 R47, desc[UR20][R26.64] ;  /* 0x000000141a2f7981 */ /* 0x0002e6000c1e1500 */
[C---:B------:R-:W-:Y:S01]  /*1a70*/  IMAD.WIDE R30, R173.reuse, 0x2, R154 ;  /* 0x00000002ad1e7825 */ /* 0x040fe200078e029a */
[----:B------:R4:W5:Y:S03]  /*1a80*/  LDG.E.U16 R49, desc[UR20][R28.64] ;  /* 0x000000141c317981 */ /* 0x000966000c1e1500 */
[C---:B------:R-:W-:Y:S01]  /*1a90*/  IMAD.WIDE R32, R173.reuse, 0x2, R156 ;  /* 0x00000002ad207825 */ /* 0x040fe200078e029c */
[----:B------:R4:W3:Y:S03]  /*1aa0*/  LDG.E.U16 R187, desc[UR20][R30.64] ;  /* 0x000000141ebb7981 */ /* 0x0008e6000c1e1500 */
[C---:B------:R-:W-:Y:S01]  /*1ab0*/  IMAD.WIDE R34, R173.reuse, 0x2, R158 ;  /* 0x00000002ad227825 */ /* 0x040fe200078e029e */
[----:B------:R4:W3:Y:S03]  /*1ac0*/  LDG.E.U16 R51, desc[UR20][R32.64] ;  /* 0x0000001420337981 */ /* 0x0008e6000c1e1500 */
[C---:B0-----:R-:W-:Y:S01]  /*1ad0*/  IMAD.WIDE R24, R173.reuse, 0x2, R160 ;  /* 0x00000002ad187825 */ /* 0x041fe200078e02a0 */
[----:B------:R0:W3:Y:S03]  /*1ae0*/  LDG.E.U16 R189, desc[UR20][R34.64] ;  /* 0x0000001422bd7981 */ /* 0x0000e6000c1e1500 */
[----:B------:R-:W-:-:S02]  /*1af0*/  IMAD.WIDE R36, R173, 0x2, R164 ;  /* 0x00000002ad247825 */ /* 0x000fc400078e02a4 */
[----:B------:R-:W3:Y:S02]  /*1b00*/  LDG.E.U16 R25, desc[UR20][R24.64] ;  /* 0x0000001418197981 */ /* 0x000ee4000c1e1500 */
[C---:B------:R-:W-:Y:S02]  /*1b10*/  IMAD.WIDE R38, R173.reuse, 0x2, R140 ;  /* 0x00000002ad267825 */ /* 0x040fe400078e028c */
[----:B------:R-:W3:Y:S02]  /*1b20*/  LDG.E.U16 R37, desc[UR20][R36.64] ;  /* 0x0000001424257981 */ /* 0x000ee4000c1e1500 */
[C---:B------:R-:W-:Y:S02]  /*1b30*/  IMAD.WIDE R40, R173.reuse, 0x2, R136 ;  /* 0x00000002ad287825 */ /* 0x040fe400078e0288 */
[----:B------:R-:W3:Y:S02]  /*1b40*/  LDG.E.U16 R39, desc[UR20][R38.64] ;  /* 0x0000001426277981 */ /* 0x000ee4000c1e1500 */
[----:B------:R-:W-:-:S02]  /*1b50*/  IMAD.WIDE R42, R173, 0x2, R132 ;  /* 0x00000002ad2a7825 */ /* 0x000fc400078e0284 */
[----:B------:R-:W3:Y:S02]  /*1b60*/  LDG.E.U16 R41, desc[UR20][R40.64] ;  /* 0x0000001428297981 */ /* 0x000ee4000c1e1500 */
[C---:B-1----:R-:W-:Y:S02]  /*1b70*/  IMAD.WIDE R26, R173.reuse, 0x2, R162 ;  /* 0x00000002ad1a7825 */ /* 0x042fe400078e02a2 */
[----:B------:R-:W3:Y:S02]  /*1b80*/  LDG.E.U16 R43, desc[UR20][R42.64] ;  /* 0x000000142a2b7981 */ /* 0x000ee4000c1e1500 */
[C---:B----4-:R-:W-:Y:S02]  /*1b90*/  IMAD.WIDE R28, R173.reuse, 0x2, R142 ;  /* 0x00000002ad1c7825 */ /* 0x050fe400078e028e */
[----:B------:R-:W4:Y:S02]  /*1ba0*/  LDG.E.U16 R191, desc[UR20][R26.64] ;  /* 0x000000141abf7981 */ /* 0x000f24000c1e1500 */
[----:B------:R-:W-:-:S02]  /*1bb0*/  IMAD.WIDE R30, R173, 0x2, R138 ;  /* 0x00000002ad1e7825 */ /* 0x000fc400078e028a */
[----:B------:R-:W4:Y:S02]  /*1bc0*/  LDG.E.U16 R193, desc[UR20][R28.64] ;  /* 0x000000141cc17981 */ /* 0x000f24000c1e1500 */
[C---:B------:R-:W-:Y:S02]  /*1bd0*/  IMAD.WIDE R32, R173.reuse, 0x2, R134 ;  /* 0x00000002ad207825 */ /* 0x040fe400078e0286 */
[----:B------:R-:W4:Y:S02]  /*1be0*/  LDG.E.U16 R195, desc[UR20][R30.64] ;  /* 0x000000141ec37981 */ /* 0x000f24000c1e1500 */
[----:B0-----:R-:W-:Y:S02]  /*1bf0*/  IMAD.WIDE R34, R173, 0x2, R130 ;  /* 0x00000002ad227825 */ /* 0x001fe400078e0282 */
[----:B------:R-:W4:Y:S04]  /*1c00*/  LDG.E.U16 R197, desc[UR20][R32.64] ;  /* 0x0000001420c57981 */ /* 0x000f28000c1e1500 */
[----:B------:R-:W4:Y:S01]  /*1c10*/  LDG.E.U16 R199, desc[UR20][R34.64] ;  /* 0x0000001422c77981 */ /* 0x000f22000c1e1500 */
[----:B------:R-:W-:Y:S06]  /*1c20*/  BAR.SYNC.DEFER_BLOCKING 0x0 ;  /* 0x0000000000007b1d */ /* 0x000fec0000010000 */
[----:B------:R-:W-:Y:S01]  /*1c30*/  UMOV UR17, 0x40000040 ;  /* 0x4000004000117882 */ /* 0x000fe20000000000 */
[----:B------:R-:W-:Y:S01]  /*1c40*/  UMOV UR26, UR18 ;  /* 0x00000012001a7c82 */ /* 0x000fe20008000000 */
[----:B------:R-:W-:Y:S01]  /*1c50*/  UMOV UR27, UR19 ;  /* 0x00000013001b7c82 */ /* 0x000fe20008000000 */
[----:B------:R-:W-:Y:S01]  /*1c60*/  UMOV UR30, UR10 ;  /* 0x0000000a001e7c82 */ /* 0x000fe20008000000 */
[----:B------:R-:W-:Y:S01]  /*1c70*/  UMOV UR31, UR11 ;  /* 0x0000000b001f7c82 */ /* 0x000fe20008000000 */
[----:B--2---:R-:W-:Y:S04]  /*1c80*/  STS.U16 [R178+UR13+0x2000], R45 ;  /* 0x0020002db2007988 */ /* 0x004fe8000800040d */
[----:B-----5:R-:W-:Y:S04]  /*1c90*/  STS.U16 [R178+UR13+0x2200], R49 ;  /* 0x00220031b2007988 */ /* 0x020fe8000800040d */
[----:B---3--:R-:W-:Y:S04]  /*1ca0*/  STS.U16 [R178+UR13+0x2400], R51 ;  /* 0x00240033b2007988 */ /* 0x008fe8000800040d */
[----:B------:R-:W-:Y:S04]  /*1cb0*/  STS.U16 [R178+UR13+0x2600], R25 ;  /* 0x00260019b2007988 */ /* 0x000fe8000800040d */
[----:B------:R-:W-:Y:S04]  /*1cc0*/  STS.U16 [R178+UR13+0x2800], R37 ;  /* 0x00280025b2007988 */ /* 0x000fe8000800040d */
[----:B------:R-:W-:Y:S04]  /*1cd0*/  STS.U16 [R178+UR13+0x2a00], R39 ;  /* 0x002a0027b2007988 */ /* 0x000fe8000800040d */
[----:B------:R-:W-:Y:S04]  /*1ce0*/  STS.U16 [R178+UR13+0x2c00], R41 ;  /* 0x002c0029b2007988 */ /* 0x000fe8000800040d */
[----:B------:R-:W-:Y:S04]  /*1cf0*/  STS.U16 [R178+UR13+0x2e00], R43 ;  /* 0x002e002bb2007988 */ /* 0x000fe8000800040d */
[----:B------:R0:W-:Y:S04]  /*1d00*/  STS.U16 [R174+UR13+0x2100], R47 ;  /* 0x0021002fae007988 */ /* 0x0001e8000800040d */
[----:B------:R1:W-:Y:S04]  /*1d10*/  STS.U16 [R174+UR13+0x2300], R187 ;  /* 0x002300bbae007988 */ /* 0x0003e8000800040d */
[----:B------:R-:W-:Y:S04]  /*1d20*/  STS.U16 [R174+UR13+0x2500], R189 ;  /* 0x002500bdae007988 */ /* 0x000fe8000800040d */
[----:B----4-:R-:W-:Y:S04]  /*1d30*/  STS.U16 [R174+UR13+0x2700], R191 ;  /* 0x002700bfae007988 */ /* 0x010fe8000800040d */
[----:B------:R-:W-:Y:S04]  /*1d40*/  STS.U16 [R174+UR13+0x2900], R193 ;  /* 0x002900c1ae007988 */ /* 0x000fe8000800040d */
[----:B------:R-:W-:Y:S04]  /*1d50*/  STS.U16 [R174+UR13+0x2b00], R195 ;  /* 0x002b00c3ae007988 */ /* 0x000fe8000800040d */
[----:B------:R-:W-:Y:S04]  /*1d60*/  STS.U16 [R174+UR13+0x2d00], R197 ;  /* 0x002d00c5ae007988 */ /* 0x000fe8000800040d */
[----:B------:R-:W-:Y:S01]  /*1d70*/  STS.U16 [R174+UR13+0x2f00], R199 ;  /* 0x002f00c7ae007988 */ /* 0x000fe2000800040d */
[----:B------:R2:W-:Y:S06]  /*1d80*/  MEMBAR.ALL.CTA ;  /* 0x0000000000007992 */ /* 0x0005ec0000008000 */
[----:B--2---:R-:W2:Y:S02]  /*1d90*/  FENCE.VIEW.ASYNC.S ;  /* 0x00000000000073c6 */ /* 0x004ea40000000000 */
[----:B--2---:R-:W-:Y:S06]  /*1da0*/  BAR.SYNC.DEFER_BLOCKING 0x0 ;  /* 0x0000000000007b1d */ /* 0x004fec0000010000 */
[----:B0-----:R-:W-:-:S06]  /*1db0*/  WARPGROUP.ARRIVE ;  /* 0x00000000000079c5 */ /* 0x001fcc0000000000 */
[----:B------:R-:W-:Y:S04]  /*1dc0*/  HGMMA.64x64x16.F32 R56, gdesc[UR16].tnspA, RZ, !UPT ;  /* 0x20e00000103879f0 */ /* 0x000fe8000c7008ff */
[----:B------:R-:W-:Y:S04]  /*1dd0*/  HGMMA.64x64x16.F32 R56, gdesc[UR8].tnspA, R56 ;  /* 0x20e00000083879f0 */ /* 0x000fe80008700838 */
[----:B------:R-:W-:Y:S04]  /*1de0*/  HGMMA.64x64x16.F32 R24, gdesc[UR24].tnspA, RZ, !UPT ;  /* 0x20e00000181879f0 */ /* 0x000fe8000c7008ff */
[----:B------:R-:W-:Y:S03]  /*1df0*/  HGMMA.64x64x16.F32 R24, gdesc[UR28].tnspA, R24, gsb0 ;  /* 0x20e000001c1879f0 */ /* 0x000fe60008000818 */
[----:B------:R-:W-:-:S02]  /*1e00*/  WARPGROUP.DEPBAR.LE gsb0, 0x0 ;  /* 0x00008000000079c5 */ /* 0x000fc40000010000 */
[----:B------:R-:W-:Y:S01]  /*1e10*/  FMUL R176, R56, UR32 ;  /* 0x0000002038b07c20 */ /* 0x000fe20008400000 */
[----:B-1----:R-:W-:Y:S01]  /*1e20*/  FMUL R187, R57, UR32 ;  /* 0x0000002039bb7c20 */ /* 0x002fe20008400000 */
[----:B------:R-:W-:-:S04]  /*1e30*/  FMUL R186, R60, UR32 ;  /* 0x000000203cba7c20 */ /* 0x000fc80008400000 */
[----:B------:R-:W-:Y:S01]  /*1e40*/  FMNMX R187, R176, R187, !PT ;  /* 0x000000bbb0bb7209 */ /* 0x000fe20007800000 */
[----:B------:R-:W-:-:S03]  /*1e50*/  FMUL R176, R61, UR32 ;  /* 0x000000203db07c20 */ /* 0x000fc60008400000 */
        /* <DEDUP_REMOVED lines=24> */
[----:B------:R-:W-:-:S04]  /*1fe0*/  FMNMX R187, R186, R187, !PT ;  /* 0x000000bbbabb7209 */ /* 0x000fc80007800000 */
[----:B------:R-:W-:-:S05]  /*1ff0*/  FMNMX R190, R176, R187, !PT ;  /* 0x000000bbb0be7209 */ /* 0x000fca0007800000 */
[----:B------:R-:W0:Y:S02]  /*2000*/  SHFL.BFLY PT, R187, R190, 0x2, 0x1f ;  /* 0x0c401f00bebb7f89 */ /* 0x000e2400000e0000 */
[----:B0-----:R-:W-:-:S05]  /*2010*/  FMNMX R191, R190, R187, !PT ;  /* 0x000000bbbebf7209 */ /* 0x001fca0007800000 */
[----:B------:R-:W0:Y:S01]  /*2020*/  SHFL.BFLY PT, R186, R191, 0x1, 0x1f ;  /* 0x0c201f00bfba7f89 */ /* 0x000e2200000e0000 */
[----:B------:R-:W-:Y:S01]  /*2030*/  FMUL R176, R58, UR32 ;  /* 0x000000203ab07c20 */ /* 0x000fe20008400000 */
[----:B------:R-:W-:-:S05]  /*2040*/  FMUL R187, R59, UR32 ;  /* 0x000000203bbb7c20 */ /* 0x000fca0008400000 */
[----:B------:R-:W-:Y:S01]  /*2050*/  FMNMX R189, R176, R187, !PT ;  /* 0x000000bbb0bd7209 */ /* 0x000fe20007800000 */
[----:B------:R-:W-:Y:S01]  /*2060*/  FMUL R187, R63, UR32 ;  /* 0x000000203fbb7c20 */ /* 0x000fe20008400000 */
[----:B0-----:R-:W-:Y:S01]  /*2070*/  FMNMX R188, R191, R186, !PT ;  /* 0x000000babfbc7209 */ /* 0x001fe20007800000 */
[----:B------:R-:W-:-:S03]  /*2080*/  FMUL R186, R62, UR32 ;  /* 0x000000203eba7c20 */ /* 0x000fc60008400000 */
[----:B------:R-:W-:Y:S02]  /*2090*/  FMNMX R176, R188, R185, !PT ;  /* 0x000000b9bcb07209 */ /* 0x000fe40007800000 */
[----:B------:R-:W-:Y:S01]  /*20a0*/  FMNMX R188, R186, R189, !PT ;  /* 0x000000bdbabc7209 */ /* 0x000fe20007800000 */
[----:B------:R-:W-:-:S03]  /*20b0*/  FMUL R186, R66, UR32 ;  /* 0x0000002042ba7c20 */ /* 0x000fc60008400000 */
[----:B------:R-:W-:Y:S01]  /*20c0*/  FMNMX R189, R187, R188, !PT ;  /* 0x000000bcbbbd7209 */ /* 0x000fe20007800000 */
[----:B------:R-:W-:-:S03]  /*20d0*/  FMUL R187, R67, UR32 ;  /* 0x0000002043bb7c20 */ /* 0x000fc60008400000 */
[----:B------:R-:W-:Y:S01]  /*20e0*/  FMNMX R188, R186, R189, !PT ;  /* 0x000000bdbabc7209 */ /* 0x000fe20007800000 */
[----:B------:R-:W-:Y:S01]  /*20f0*/  FMUL R186, R70, UR32 ;  /* 0x0000002046ba7c20 */ /* 0x000fe20008400000 */
[----:B------:R-:W-:Y:S02]  /*2100*/  FFMA R189, R57, UR32, -R176 ;  /* 0x0000002039bd7c23 */ /* 0x000fe400080008b0 */
[----:B------:R-:W-:Y:S01]  /*2110*/  FMNMX R57, R187, R188, !PT ;  /* 0x000000bcbb397209 */ /* 0x000fe20007800000 */
[----:B------:R-:W-:-:S03]  /*2120*/  FMUL R187, R71, UR32 ;  /* 0x0000002047bb7c20 */ /* 0x000fc60008400000 */
[----:B------:R-:W-:Y:S01]  /*2130*/  FMNMX R188, R186, R57, !PT ;  /* 0x00000039babc7209 */ /* 0x000fe20007800000 */
[----:B------:R-:W-:Y:S01]  /*2140*/  FMUL R190, R189, 1.4426950216293334961 ;  /* 0x3fb8aa3bbdbe7820 */ /* 0x000fe20000400000 */
[----:B------:R-:W-:Y:S02]  /*2150*/  FMUL R186, R74, UR32 ;  /* 0x000000204aba7c20 */ /* 0x000fe40008400000 */
        /* <DEDUP_REMOVED lines=11> */
[----:B------:R-:W-:Y:S01]  /*2210*/  FMUL R187, R83, UR32 ;  /* 0x0000002053bb7c20 */ /* 0x000fe20008400000 */
[----:B------:R0:W-:Y:S02]  /*2220*/  MUFU.EX2 R57, R190 ;  /* 0x000000be00397308 */ /* 0x0001e40000000800 */
[----:B------:R-:W-:Y:S01]  /*2230*/  FMNMX R186, R186, R189, !PT ;  /* 0x000000bdbaba7209 */ /* 0x000fe20007800000 */
[----:B------:R-:W-:-:S03]  /*2240*/  FMUL R192, R87, UR32 ;  /* 0x0000002057c07c20 */ /* 0x000fc60008400000 */
[----:B------:R-:W-:Y:S01]  /*2250*/  FMNMX R193, R187, R186, !PT ;  /* 0x000000babbc17209 */ /* 0x000fe20007800000 */
[----:B0-----:R-:W-:-:S05]  /*2260*/  FMUL R190, R86, UR32 ;  /* 0x0000002056be7c20 */ /* 0x001fca0008400000 */
[----:B------:R-:W-:-:S04]  /*2270*/  FMNMX R193, R190, R193, !PT ;  /* 0x000000c1bec17209 */ /* 0x000fc80007800000 */
[----:B------:R-:W-:-:S05]  /*2280*/  FMNMX R190, R192, R193, !PT ;  /* 0x000000c1c0be7209 */ /* 0x000fca0007800000 */
[----:B------:R-:W0:Y:S01]  /*2290*/  SHFL.BFLY PT, R207, R190, 0x2, 0x1f ;  /* 0x0c401f00becf7f89 */ /* 0x000e2200000e0000 */
[----:B------:R-:W-:-:S06]  /*22a0*/  IMAD.WIDE R194, R177, 0x2, R122 ;  /* 0x00000002b1c27825 */ /* 0x000fcc00078e027a */
[----:B------:R0:W2:Y:S01]  /*22b0*/  LDG.E.U16 R195, desc[UR20][R194.64] ;  /* 0x00000014c2c37981 */ /* 0x0000a2000c1e1500 */
[----:B------:R-:W-:-:S04]  /*22c0*/  IMAD.WIDE R188, R177, 0x2, R126 ;  /* 0x00000002b1bc7825 */ /* 0x000fc800078e027e */
[----:B------:R-:W-:Y:S01]  /*22d0*/  FMUL R215, R25, UR32 ;  /* 0x0000002019d77c20 */ /* 0x000fe20008400000 */
[----:B------:R-:W-:Y:S01]  /*22e0*/  IMAD.WIDE R186, R177, 0x2, R128 ;  /* 0x00000002b1ba7825 */ /* 0x000fe200078e0280 */
[----:B------:R1:W3:Y:S01]  /*22f0*/  LDG.E.U16 R189, desc[UR20][R188.64] ;  /* 0x00000014bcbd7981 */ /* 0x0002e2000c1e1500 */
[----:B0-----:R-:W-:-:S05]  /*2300*/  FMNMX R194, R190, R207, !PT ;  /* 0x000000cfbec27209 */ /* 0x001fca0007800000 */
[----:B------:R-:W0:Y:S01]  /*2310*/  SHFL.BFLY PT, R219, R194, 0x1, 0x1f ;  /* 0x0c201f00c2db7f89 */ /* 0x000e2200000e0000 */
[----:B-1----:R-:W-:Y:S01]  /*2320*/  FMUL R188, R24, UR32 ;  /* 0x0000002018bc7c20 */ /* 0x002fe20008400000 */
[----:B------:R1:W-:Y:S01]  /*2330*/  MUFU.EX2 R61, R191 ;  /* 0x000000bf003d7308 */ /* 0x0003e20000000800 */
[----:B------:R-:W-:Y:S01]  /*2340*/  FMUL R190, R28, UR32 ;  /* 0x000000201cbe7c20 */ /* 0x000fe20008400000 */
[----:B------:R-:W-:Y:S02]  /*2350*/  IMAD.WIDE R192, R177, 0x2, R124 ;  /* 0x00000002b1c07825 */ /* 0x000fe400078e027c */
[----:B------:R-:W-:-:S03]  /*2360*/  FMNMX R215, R188, R215, !PT ;  /* 0x000000d7bcd77209 */ /* 0x000fc60007800000 */
[----:B------:R-:W4:Y:S04]  /*2370*/  LDG.E.U16 R197, desc[UR20][R192.64] ;  /* 0x00000014c0c57981 */ /* 0x000f28000c1e1500 */
[----:B-1----:R1:W5:Y:S01]  /*2380*/  LDG.E.U16 R191, desc[UR20][R186.64] ;  /* 0x00000014babf7981 */ /* 0x002362000c1e1500 */
[----:B------:R-:W-:Y:S01]  /*2390*/  FMNMX R215, R190, R215, !PT ;  /* 0x000000d7bed77209 */ /* 0x000fe20007800000 */
[----:B------:R-:W-:Y:S01]  /*23a0*/  FMUL R190, R29, UR32 ;  /* 0x000000201dbe7c20 */ /* 0x000fe20008400000 */
[----:B-1----:R-:W-:Y:S01]  /*23b0*/  IMAD.WIDE R186, R177, 0x2, R120 ;  /* 0x00000002b1ba7825 */ /* 0x002fe200078e0278 */
[----:B0-----:R-:W-:-:S04]  /*23c0*/  FMNMX R188, R194, R219, !PT ;  /* 0x000000dbc2bc7209 */ /* 0x001fc80007800000 */
[----:B------:R0:W2:Y:S01]  /*23d0*/  LDG.E.U16 R205, desc[UR20][R186.64] ;  /* 0x00000014bacd7981 */ /* 0x0000a2000c1e1500 */
[----:B------:R-:W-:Y:S01]  /*23e0*/  IMAD.WIDE R192, R177, 0x2, R18 ;  /* 0x00000002b1c07825 */ /* 0x000fe200078e0212 */
[----:B------:R-:W-:-:S03]  /*23f0*/  FMNMX R188, R188, R175, !PT ;  /* 0x000000afbcbc7209 */ /* 0x000fc60007800000 */
[----:B------:R-:W-:Y:S01]  /*2400*/  FADD R194, -R176, R185 ;  /* 0x000000b9b0c27221 */ /* 0x000fe20000000100 */
[----:B------:R-:W-:Y:S01]  /*2410*/  FMUL R185, R32, UR32 ;  /* 0x0000002020b97c20 */ /* 0x000fe20008400000 */
[----:B------:R1:W4:Y:S01]  /*2420*/  LDG.E.U16 R201, desc[UR20][R192.64] ;  /* 0x00000014c0c97981 */ /* 0x000322000c1e1500 */
[----:B0-----:R-:W-:-:S05]  /*2430*/  IMAD.WIDE R186, R177, 0x2, R8 ;  /* 0x00000002b1ba7825 */ /* 0x001fca00078e0208 */
[----:B------:R0:W3:Y:S01]  /*2440*/  LDG.E.U16 R217, desc[UR20][R186.64] ;  /* 0x00000014bad97981 */ /* 0x0000e2000c1e1500 */
[----:B-1----:R-:W-:-:S04]  /*2450*/  IMAD.WIDE R192, R177, 0x2, R10 ;  /* 0x00000002b1c07825 */ /* 0x002fc800078e020a */
[----:B------:R-:W-:Y:S01]  /*2460*/  FMUL R196, R194, 1.4426950216293334961 ;  /* 0x3fb8aa3bc2c47820 */ /* 0x000fe20000400000 */
[----:B------:R-:W-:Y:S01]  /*2470*/  FMUL R194, R36, UR32 ;  /* 0x0000002024c27c20 */ /* 0x000fe20008400000 */
[--C-:B------:R-:W-:Y:S01]  /*2480*/  FFMA R59, R59, UR32, -R188.reuse ;  /* 0x000000203b3b7c23 */ /* 0x100fe200080008bc */
[----:B------:R1:W4:Y:S01]  /*2490*/  LDG.E.U16 R213, desc[UR20][R192.64] ;  /* 0x00000014c0d57981 */ /* 0x000322000c1e1500 */
[----:B0-----:R-:W-:Y:S01]  /*24a0*/  FMNMX R186, R190, R215, !PT ;  /* 0x000000d7beba7209 */ /* 0x001fe20007800000 */
[----:B------:R-:W-:Y:S01]  /*24b0*/  FFMA R187, R58, UR32, -R188 ;  /* 0x000000203abb7c23 */ /* 0x000fe200080008bc */
[----:B------:R-:W-:Y:S02]  /*24c0*/  FMUL R58, R33, UR32 ;  /* 0x00000020213a7c20 */ /* 0x000fe40008400000 */
[----:B------:R-:W-:Y:S01]  /*24d0*/  FMNMX R215, R185, R186, !PT ;  /* 0x000000bab9d77209 */ /* 0x000fe20007800000 */
[----:B-1----:R-:W-:-:S03]  /*24e0*/  IMAD.WIDE R192, R177, 0x2, R6 ;  /* 0x00000002b1c07825 */ /* 0x002fc600078e0206 */
[----:B------:R-:W-:Y:S01]  /*24f0*/  FMNMX R215, R58, R215, !PT ;  /* 0x000000d73ad77209 */ /* 0x000fe20007800000 */
[----:B------:R-:W-:Y:S01]  /*2500*/  FMUL R58, R37, UR32 ;  /* 0x00000020253a7c20 */ /* 0x000fe20008400000 */
[----:B------:R0:W1:Y:S01]  /*2510*/  MUFU.EX2 R190, R196 ;  /* 0x000000c400be7308 */ /* 0x0000620000000800 */
[----:B------:R0:W4:Y:S01]  /*2520*/  LDG.E.U16 R223, desc[UR20][R192.64] ;  /* 0x00000014c0df7981 */ /* 0x000122000c1e1500 */
[----:B------:R-:W-:Y:S01]  /*2530*/  FMNMX R215, R194, R215, !PT ;  /* 0x000000d7c2d77209 */ /* 0x000fe20007800000 */
[----:B------:R-:W-:Y:S01]  /*2540*/  FMUL R185, R187, 1.4426950216293334961 ;  /* 0x3fb8aa3bbbb97820 */ /* 0x000fe20000400000 */
[----:B------:R-:W-:-:S04]  /*2550*/  IMAD.WIDE R186, R177, 0x2, R4 ;  /* 0x00000002b1ba7825 */ /* 0x000fc800078e0204 */
[----:B0-----:R-:W-:Y:S01]  /*2560*/  FMUL R196, R59, 1.4426950216293334961 ;  /* 0x3fb8aa3b3bc47820 */ /* 0x001fe20000400000 */
[----:B------:R-:W-:Y:S01]  /*2570*/  FMUL R59, R40, UR32 ;  /* 0x00000020283b7c20 */ /* 0x000fe20008400000 */
[--C-:B------:R-:W-:Y:S01]  /*2580*/  FFMA R193, R62, UR32, -R188.reuse ;  /* 0x000000203ec17c23 */ /* 0x100fe200080008bc */
[----:B------:R-:W-:Y:S01]  /*2590*/  FMNMX R192, R58, R215, !PT ;  /* 0x000000d73ac07209 */ /* 0x000fe20007800000 */
[----:B------:R-:W-:Y:S01]  /*25a0*/  FMUL R58, R41, UR32 ;  /* 0x00000020293a7c20 */ /* 0x000fe20008400000 */
[----:B------:R0:W4:Y:S01]  /*25b0*/  LDG.E.U16 R229, desc[UR20][R186.64] ;  /* 0x00000014bae57981 */ /* 0x000122000c1e1500 */
[----:B------:R-:W-:Y:S01]  /*25c0*/  FMUL R194, R193, 1.4426950216293334961 ;  /* 0x3fb8aa3bc1c27820 */ /* 0x000fe20000400000 */
[----:B------:R-:W-:Y:S01]  /*25d0*/  FMNMX R193, R59, R192, !PT ;  /* 0x000000c03bc17209 */ /* 0x000fe20007800000 */
[----:B------:R-:W-:Y:S01]  /*25e0*/  FMUL R59, R44, UR32 ;  /* 0x000000202c3b7c20 */ /* 0x000fe20008400000 */
[----:B0-----:R-:W-:Y:S02]  /*25f0*/  FFMA R187, R63, UR32, -R188 ;  /* 0x000000203fbb7c23 */ /* 0x001fe400080008bc */
[----:B------:R-:W-:Y:S01]  /*2600*/  FMNMX R186, R58, R193, !PT ;  /* 0x000000c13aba7209 */ /* 0x000fe20007800000 */
[----:B------:R-:W-:Y:S01]  /*2610*/  FMUL R58, R45, UR32 ;  /* 0x000000202d3a7c20 */ /* 0x000fe20008400000 */
[----:B------:R-:W-:-:S02]  /*2620*/  FMUL R193, R187, 1.4426950216293334961 ;  /* 0x3fb8aa3bbbc17820 */ /* 0x000fc40000400000 */
        /* <DEDUP_REMOVED lines=9> */
[----:B------:R-:W-:-:S03]  /*26c0*/  FFMA R192, R66, UR32, -R188 ;  /* 0x0000002042c07c23 */ /* 0x000fc600080008bc */
[----:B------:R-:W-:Y:S01]  /*26d0*/  FMNMX R186, R58, R59, !PT ;  /* 0x0000003b3aba7209 */ /* 0x000fe20007800000 */
[--C-:B------:R-:W-:Y:S01]  /*26e0*/  FFMA R58, R71, UR32, -R188.reuse ;  /* 0x00000020473a7c23 */ /* 0x100fe200080008bc */
[----:B------:R0:W-:Y:S01]  /*26f0*/  MUFU.EX2 R62, R196 ;  /* 0x000000c4003e7308 */ /* 0x0001e20000000800 */
[----:B------:R-:W-:Y:S01]  /*2700*/  FFMA R187, R70, UR32, -R188 ;  /* 0x0000002046bb7c23 */ /* 0x000fe200080008bc */
[----:B------:R-:W-:-:S06]  /*2710*/  IMAD.WIDE R198, R177, 0x2, R20 ;  /* 0x00000002b1c67825 */ /* 0x000fcc00078e0214 */
[----:B------:R1:W-:Y:S01]  /*2720*/  MUFU.EX2 R66, R193 ;  /* 0x000000c100427308 */ /* 0x0003e20000000800 */
[----:B0-----:R-:W-:Y:S01]  /*2730*/  FMUL R196, R192, 1.4426950216293334961 ;  /* 0x3fb8aa3bc0c47820 */ /* 0x001fe20000400000 */
[----:B------:R-:W-:Y:S01]  /*2740*/  FFMA R192, R67, UR32, -R188 ;  /* 0x0000002043c07c23 */ /* 0x000fe200080008bc */
[----:B------:R-:W-:Y:S01]  /*2750*/  FMUL R59, R187, 1.4426950216293334961 ;  /* 0x3fb8aa3bbb3b7820 */ /* 0x000fe20000400000 */
[C---:B------:R-:W-:Y:S01]  /*2760*/  IMAD.WIDE R206, R177.reuse, 0x2, R16 ;  /* 0x00000002b1ce7825 */ /* 0x040fe200078e0210 */
[----:B------:R0:W4:Y:S03]  /*2770*/  LDG.E.U16 R199, desc[UR20][R198.64] ;  /* 0x00000014c6c77981 */ /* 0x000126000c1e1500 */
[----:B-1----:R-:W-:Y:S01]  /*2780*/  FMUL R193, R58, 1.4426950216293334961 ;  /* 0x3fb8aa3b3ac17820 */ /* 0x002fe20000400000 */
[----:B------:R-:W-:Y:S01]  /*2790*/  FFMA R58, R74, UR32, -R188 ;  /* 0x000000204a3a7c23 */ /* 0x000fe200080008bc */
[----:B------:R1:W-:Y:S01]  /*27a0*/  MUFU.EX2 R67, R196 ;  /* 0x000000c400437308 */ /* 0x0003e20000000800 */
[C---:B------:R-:W-:Y:S01]  /*27b0*/  IMAD.WIDE R202, R177.reuse, 0x2, R22 ;  /* 0x00000002b1ca7825 */ /* 0x040fe200078e0216 */
[----:B------:R-:W4:Y:S03]  /*27c0*/  LDG.E.U16 R207, desc[UR20][R206.64] ;  /* 0x00000014cecf7981 */ /* 0x000f26000c1e1500 */
[----:B------:R-:W-:-:S02]  /*27d0*/  IMAD.WIDE R210, R177, 0x2, R14 ;  /* 0x00000002b1d27825 */ /* 0x000fc400078e020e */
[----:B------:R0:W4:Y:S02]  /*27e0*/  LDG.E.U16 R203, desc[UR20][R202.64] ;  /* 0x00000014cacb7981 */ /* 0x000124000c1e1500 */
[----:B-1----:R-:W-:Y:S01]  /*27f0*/  FMUL R196, R58, 1.4426950216293334961 ;  /* 0x3fb8aa3b3ac47820 */ /* 0x002fe20000400000 */
[----:B------:R-:W-:Y:S01]  /*2800*/  FFMA R58, R75, UR32, -R188 ;  /* 0x000000204b3a7c23 */ /* 0x000fe200080008bc */
[C---:B------:R-:W-:Y:S01]  /*2810*/  IMAD.WIDE R208, R177.reuse, 0x2, R12 ;  /* 0x00000002b1d07825 */ /* 0x040fe200078e020c */
[----:B------:R1:W-:Y:S01]  /*2820*/  MUFU.EX2 R71, R59 ;  /* 0x0000003b00477308 */ /* 0x0003e20000000800 */
[----:B------:R-:W4:Y:S02]  /*2830*/  LDG.E.U16 R211, desc[UR20][R210.64] ;  /* 0x00000014d2d37981 */ /* 0x000f24000c1e1500 */
[----:B0-----:R-:W-:Y:S02]  /*2840*/  FMUL R198, R58, 1.4426950216293334961 ;  /* 0x3fb8aa3b3ac67820 */ /* 0x001fe40000400000 */
[----:B------:R-:W4:Y:S01]  /*2850*/  LDG.E.U16 R209, desc[UR20][R208.64] ;  /* 0x00000014d0d17981 */ /* 0x000f22000c1e1500 */
[----:B-1----:R-:W-:-:S06]  /*2860*/  IMAD.WIDE R58, R177, 0x2, R2 ;  /* 0x00000002b13a7825 */ /* 0x002fcc00078e0202 */
[----:B------:R0:W4:Y:S04]  /*2870*/  LDG.E.U16 R59, desc[UR20][R58.64] ;  /* 0x000000143a3b7981 */ /* 0x000128000c1e1500 */
[----:B------:R-:W1:Y:S01]  /*2880*/  SHFL.BFLY PT, R187, R186, 0x2, 0x1f ;  /* 0x0c401f00babb7f89 */ /* 0x000e6200000e0000 */
[----:B------:R-:W-:Y:S01]  /*2890*/  FMUL R192, R192, 1.4426950216293334961 ;  /* 0x3fb8aa3bc0c07820 */ /* 0x000fe20000400000 */
[----:B------:R-:W-:Y:S01]  /*28a0*/  MUFU.EX2 R63, R194 ;  /* 0x000000c2003f7308 */ /* 0x000fe20000000800 */
[----:B------:R-:W-:Y:S07]  /*28b0*/  BAR.SYNC.DEFER_BLOCKING 0x0 ;  /* 0x0000000000007b1d */ /* 0x000fee0000010000 */
[----:B------:R0:W-:Y:S02]  /*28c0*/  MUFU.EX2 R70, R192 ;  /* 0x000000c000467308 */ /* 0x0001e40000000800 */
[----:B0-----:R-:W-:-:S04]  /*28d0*/  FFMA R192, R78, UR32, -R188 ;  /* 0x000000204ec07c23 */ /* 0x001fc800080008bc */
[----:B------:R-:W-:Y:S01]  /*28e0*/  FMUL R200, R192, 1.4426950216293334961 ;  /* 0x3fb8aa3bc0c87820 */ /* 0x000fe20000400000 */
[--C-:B------:R-:W-:Y:S01]  /*28f0*/  FFMA R192, R79, UR32, -R188.reuse ;  /* 0x000000204fc07c23 */ /* 0x100fe200080008bc */
[----:B-1----:R-:W-:Y:S01]  /*2900*/  FMNMX R194, R186, R187, !PT ;  /* 0x000000bbbac27209 */ /* 0x002fe20007800000 */
[----:B------:R-:W-:Y:S01]  /*2910*/  FMUL R186, R26, UR32 ;  /* 0x000000201aba7c20 */ /* 0x000fe20008400000 */
[----:B------:R-:W-:Y:S01]  /*2920*/  FMUL R187, R27, UR32 ;  /* 0x000000201bbb7c20 */ /* 0x000fe20008400000 */
[----:B------:R0:W-:Y:S01]  /*2930*/  MUFU.EX2 R74, R193 ;  /* 0x000000c1004a7308 */ /* 0x0001e20000000800 */
[----:B------:R-:W-:Y:S01]  /*2940*/  FMUL R202, R192, 1.4426950216293334961 ;  /* 0x3fb8aa3bc0ca7820 */ /* 0x000fe20000400000 */
[----:B------:R-:W-:Y:S01]  /*2950*/  FMUL R192, R30, UR32 ;  /* 0x000000201ec07c20 */ /* 0x000fe20008400000 */
[----:B------:R-:W1:Y:S01]  /*2960*/  SHFL.BFLY PT, R215, R194, 0x1, 0x1f ;  /* 0x0c201f00c2d77f89 */ /* 0x000e6200000e0000 */
[----:B------:R-:W-:Y:S01]  /*2970*/  FMNMX R187, R186, R187, !PT ;  /* 0x000000bbbabb7209 */ /* 0x000fe20007800000 */
[----:B0-----:R-:W-:-:S03]  /*2980*/  FFMA R193, R82, UR32, -R188 ;  /* 0x0000002052c17c23 */ /* 0x001fc600080008bc */
[----:B------:R0:W-:Y:S01]  /*2990*/  MUFU.EX2 R75, R196 ;  /* 0x000000c4004b7308 */ /* 0x0001e20000000800 */
[----:B------:R-:W-:Y:S01]  /*29a0*/  FMUL R186, R31, UR32 ;  /* 0x000000201fba7c20 */ /* 0x000fe20008400000 */
[----:B0-----:R-:W-:Y:S01]  /*29b0*/  FMUL R196, R193, 1.4426950216293334961 ;  /* 0x3fb8aa3bc1c47820 */ /* 0x001fe20000400000 */
[----:B------:R-:W-:Y:S01]  /*29c0*/  FFMA R193, R83, UR32, -R188 ;  /* 0x0000002053c17c23 */ /* 0x000fe200080008bc */
[----:B------:R-:W-:Y:S01]  /*29d0*/  FMNMX R83, R192, R187, !PT ;  /* 0x000000bbc0537209 */ /* 0x000fe20007800000 */
[----:B------:R-:W-:-:S03]  /*29e0*/  FMUL R187, R34, UR32 ;  /* 0x0000002022bb7c20 */ /* 0x000fc60008400000 */
[----:B------:R0:W-:Y:S01]  /*29f0*/  MUFU.EX2 R78, R198 ;  /* 0x000000c6004e7308 */ /* 0x0001e20000000800 */
[----:B------:R-:W-:Y:S01]  /*2a00*/  FMNMX R192, R186, R83, !PT ;  /* 0x00000053bac07209 */ /* 0x000fe20007800000 */
[----:B------:R-:W-:Y:S01]  /*2a10*/  FMUL R186, R35, UR32 ;  /* 0x0000002023ba7c20 */ /* 0x000fe20008400000 */
[----:B0-----:R-:W-:Y:S02]  /*2a20*/  FMUL R198, R193, 1.4426950216293334961 ;  /* 0x3fb8aa3bc1c67820 */ /* 0x001fe40000400000 */
[----:B------:R-:W-:Y:S01]  /*2a30*/  FMNMX R193, R187, R192, !PT ;  /* 0x000000c0bbc17209 */ /* 0x000fe20007800000 */
[----:B------:R-:W-:-:S03]  /*2a40*/  FMUL R187, R38, UR32 ;  /* 0x0000002026bb7c20 */ /* 0x000fc60008400000 */
[----:B------:R-:W-:-:S04]  /*2a50*/  FMNMX R186, R186, R193, !PT ;  /* 0x000000c1baba7209 */ /* 0x000fc80007800000 */
[----:B------:R-:W-:Y:S01]  /*2a60*/  FMNMX R193, R187, R186, !PT ;  /* 0x000000babbc17209 */ /* 0x000fe20007800000 */
[----:B------:R-:W-:Y:S01]  /*2a70*/  FMUL R186, R39, UR32 ;  /* 0x0000002027ba7c20 */ /* 0x000fe20008400000 */
[----:B-1----:R-:W-:Y:S01]  /*2a80*/  FMNMX R192, R194, R215, !PT ;  /* 0x000000d7c2c07209 */ /* 0x002fe20007800000 */
[----:B------:R-:W-:-:S03]  /*2a90*/  FMUL R187, R42, UR32 ;  /* 0x000000202abb7c20 */ /* 0x000fc60008400000 */
[----:B------:R-:W-:Y:S02]  /*2aa0*/  FMNMX R194, R186, R193, !PT ;  /* 0x000000c1bac27209 */ /* 0x000fe40007800000 */
[----:B------:R-:W-:Y:S01]  /*2ab0*/  FMNMX R186, R192, R183, !PT ;  /* 0x000000b7c0ba7209 */ /* 0x000fe20007800000 */
[----:B------:R-:W-:Y:S01]  /*2ac0*/  FMUL R192, R43, UR32 ;  /* 0x000000202bc07c20 */ /* 0x000fe20008400000 */
[----:B------:R-:W-:Y:S01]  /*2ad0*/  FMNMX R193, R187, R194, !PT ;  /* 0x000000c2bbc17209 */ /* 0x000fe20007800000 */
[----:B------:R-:W-:-:S03]  /*2ae0*/  FMUL R187, R46, UR32 ;  /* 0x000000202ebb7c20 */ /* 0x000fc60008400000 */
[----:B------:R-:W-:Y:S01]  /*2af0*/  FMNMX R192, R192, R193, !PT ;  /* 0x000000c1c0c07209 */ /* 0x000fe20007800000 */
[--C-:B------:R-:W-:Y:S01]  /*2b00*/  FFMA R194, R24, UR32, -R186.reuse ;  /* 0x0000002018c27c23 */ /* 0x100fe200080008ba */
[----:B------:R-:W-:Y:S02]  /*2b10*/  FMUL R24, R47, UR32 ;  /* 0x000000202f187c20 */ /* 0x000fe40008400000 */
[----:B------:R-:W-:Y:S01]  /*2b20*/  FMNMX R193, R187, R192, !PT ;  /* 0x000000c0bbc17209 */ /* 0x000fe20007800000 */
[----:B------:R-:W-:Y:S01]  /*2b30*/  FMUL R192, R50, UR32 ;  /* 0x0000002032c07c20 */ /* 0x000fe20008400000 */
[----:B------:R-:W-:Y:S02]  /*2b40*/  FFMA R25, R25, UR32, -R186 ;  /* 0x0000002019197c23 */ /* 0x000fe400080008ba */
[----:B------:R-:W-:Y:S01]  /*2b50*/  FMNMX R193, R24, R193, !PT ;  /* 0x000000c118c17209 */ /* 0x000fe20007800000 */
[----:B------:R-:W-:Y:S01]  /*2b60*/  FMUL R24, R51, UR32 ;  /* 0x0000002033187c20 */ /* 0x000fe20008400000 */
[----:B------:R0:W-:Y:S02]  /*2b70*/  MUFU.EX2 R58, R196 ;  /* 0x000000c4003a7308 */ /* 0x0001e40000000800 */
[----:B------:R-:W-:-:S06]  /*2b80*/  FMNMX R193, R192, R193, !PT ;  /* 0x000000c1c0c17209 */ /* 0x000fcc0007800000 */
[----:B------:R1:W-:Y:S01]  /*2b90*/  MUFU.EX2 R83, R198 ;  /* 0x000000c600537308 */ /* 0x0003e20000000800 */
[----:B0-----:R-:W-:Y:S01]  /*2ba0*/  FMUL R196, R194, 1.4426950216293334961 ;  /* 0x3fb8aa3bc2c47820 */ /* 0x001fe20000400000 */
[----:B------:R-:W-:Y:S01]  /*2bb0*/  FFMA R194, R28, UR32, -R186 ;  /* 0x000000201cc27c23 */ /* 0x000fe200080008ba */
[----:B------:R-:W-:Y:S01]  /*2bc0*/  FMNMX R28, R24, R193, !PT ;  /* 0x000000c1181c7209 */ /* 0x000fe20007800000 */
[----:B------:R-:W-:Y:S01]  /*2bd0*/  FMUL R24, R55, UR32 ;  /* 0x0000002037187c20 */ /* 0x000fe20008400000 */
[----:B-1----:R-:W-:Y:S01]  /*2be0*/  FMUL R198, R25, 1.4426950216293334961 ;  /* 0x3fb8aa3b19c67820 */ /* 0x002fe20000400000 */
[----:B------:R-:W-:-:S05]  /*2bf0*/  FMUL R25, R54, UR32 ;  /* 0x0000002036197c20 */ /* 0x000fca0008400000 */
[----:B------:R-:W-:-:S04]  /*2c00*/  FMNMX R25, R25, R28, !PT ;  /* 0x0000001c19197209 */ /* 0x000fc80007800000 */
[----:B------:R-:W-:-:S05]  /*2c10*/  FMNMX R24, R24, R25, !PT ;  /* 0x0000001918187209 */ /* 0x000fca0007800000 */
[----:B------:R-:W0:Y:S02]  /*2c20*/  SHFL.BFLY PT, R25, R24, 0x2, 0x1f ;  /* 0x0c401f0018197f89 */ /* 0x000e2400000e0000 */
[----:B0-----:R-:W-:-:S05]  /*2c30*/  FMNMX R25, R24, R25, !PT ;  /* 0x0000001918197209 */ /* 0x001fca0007800000 */
[----:B------:R-:W0:Y:S04]  /*2c40*/  SHFL.BFLY PT, R24, R25, 0x1, 0x1f ;  /* 0x0c201f0019187f89 */ /* 0x000e2800000e0000 */
[----:B-----5:R-:W-:Y:S04]  /*2c50*/  STS.U16 [R178+UR13+0x2000], R191 ;  /* 0x002000bfb2007988 */ /* 0x020fe8000800040d */
[----:B--2---:R-:W-:Y:S04]  /*2c60*/  STS.U16 [R178+UR13+0x2400], R205 ;  /* 0x002400cdb2007988 */ /* 0x004fe8000800040d */
[----:B---3--:R-:W-:Y:S01]  /*2c70*/  STS.U16 [R178+UR13+0x2c00], R217 ;  /* 0x002c00d9b2007988 */ /* 0x008fe2000800040d */
[----:B0-----:R-:W-:Y:S01]  /*2c80*/  FMNMX R231, R25, R24, !PT ;  /* 0x0000001819e77209 */ /* 0x001fe20007800000 */
[----:B------:R-:W-:-:S03]  /*2c90*/  FADD R24, -R186, R183 ;  /* 0x000000b7ba187221 */ /* 0x000fc60000000100 */
[----:B------:R-:W-:Y:S01]  /*2ca0*/  FMNMX R231, R231, R184, !PT ;  /* 0x000000b8e7e77209 */ /* 0x000fe20007800000 */
[----:B------:R-:W-:Y:S01]  /*2cb0*/  FMUL R24, R24, 1.4426950216293334961 ;  /* 0x3fb8aa3b18187820 */ /* 0x000fe20000400000 */
[----:B------:R-:W-:Y:S01]  /*2cc0*/  FADD R175, -R188, R175 ;  /* 0x000000afbcaf7221 */ /* 0x000fe20000000100 */
[--C-:B------:R-:W-:Y:S01]  /*2cd0*/  FFMA R56, R56, UR32, -R176.reuse ;  /* 0x0000002038387c23 */ /* 0x100fe200080008b0 */
[--C-:B------:R-:W-:Y:S01]  /*2ce0*/  FFMA R60, R60, UR32, -R176.reuse ;  /* 0x000000203c3c7c23 */ /* 0x100fe200080008b0 */
[----:B------:R0:W-:Y:S01]  /*2cf0*/  MUFU.EX2 R208, R24 ;  /* 0x0000001800d07308 */ /* 0x0001e20000000800 */
[--C-:B------:R-:W-:Y:S01]  /*2d00*/  FFMA R64, R64, UR32, -R176.reuse ;  /* 0x0000002040407c23 */ /* 0x100fe200080008b0 */
        /* <DEDUP_REMOVED lines=10> */
[----:B------:R-:W-:Y:S01]  /*2db0*/  FFMA R85, R85, UR32, -R176 ;  /* 0x0000002055557c23 */ /* 0x000fe200080008b0 */
[--C-:B------:R-:W-:Y:S01]  /*2dc0*/  FFMA R86, R86, UR32, -R188.reuse ;  /* 0x0000002056567c23 */ /* 0x100fe200080008bc */
[----:B------:R-:W-:Y:S01]  /*2dd0*/  FFMA R87, R87, UR32, -R188 ;  /* 0x0000002057577c23 */ /* 0x000fe200080008bc */
[----:B0-----:R-:W-:Y:S01]  /*2de0*/  FADD R24, -R231, R184 ;  /* 0x000000b8e7187221 */ /* 0x001fe20000000100 */
[----:B------:R-:W-:Y:S01]  /*2df0*/  FMUL R175, R175, 1.4426950216293334961 ;  /* 0x3fb8aa3bafaf7820 */ /* 0x000fe20000400000 */
        /* <DEDUP_REMOVED lines=29> */
[----:B------:R-:W-:Y:S01]  /*2fd0*/  FMUL R56, R56, 1.4426950216293334961 ;  /* 0x3fb8aa3b38387820 */ /* 0x000fe20000400000 */
        /* <DEDUP_REMOVED lines=11> */
[----:B----4-:R-:W-:Y:S04]  /*3090*/  STS.U16 [R178+UR13+0x2800], R207 ;  /* 0x002800cfb2007988 */ /* 0x010fe8000800040d */
[----:B------:R0:W-:Y:S04]  /*30a0*/  STS.U16 [R174+UR13+0x2100], R189 ;  /* 0x002100bdae007988 */ /* 0x0001e8000800040d */
[----:B------:R-:W-:Y:S04]  /*30b0*/  STS.U16 [R174+UR13+0x2500], R203 ;  /* 0x002500cbae007988 */ /* 0x000fe8000800040d */
        /* <DEDUP_REMOVED lines=9> */
[----:B------:R-:W-:Y:S01]  /*3150*/  STS.U16 [R144+UR13+0x2f00], R59 ;  /* 0x002f003b90007988 */ /* 0x000fe2000800040d */
[----:B------:R1:W-:Y:S06]  /*3160*/  MEMBAR.ALL.CTA ;  /* 0x0000000000007992 */ /* 0x0003ec0000008000 */
[----:B-1----:R-:W1:Y:S01]  /*3170*/  FENCE.VIEW.ASYNC.S ;  /* 0x00000000000073c6 */ /* 0x002e620000000000 */
        /* <DEDUP_REMOVED lines=35> */
[----:B------:R-:W2:Y:S08]  /*33b0*/  MUFU.EX2 R175, R175 ;  /* 0x000000af00af7308 */ /* 0x000eb00000000800 */
[----:B0-----:R-:W0:Y:S08]  /*33c0*/  MUFU.EX2 R189, R24 ;  /* 0x0000001800bd7308 */ /* 0x001e300000000800 */
[----:B------:R-:W-:Y:S08]  /*33d0*/  MUFU.EX2 R79, R200 ;  /* 0x000000c8004f7308 */ /* 0x000ff00000000800 */
[----:B------:R-:W-:Y:S08]  /*33e0*/  MUFU.EX2 R82, R202 ;  /* 0x000000ca00527308 */ /* 0x000ff00000000800 */
[----:B------:R-:W-:Y:S08]  /*33f0*/  MUFU.EX2 R187, R196 ;  /* 0x000000c400bb7308 */ /* 0x000ff00000000800 */
[----:B------:R-:W-:Y:S08]  /*3400*/  MUFU.EX2 R192, R198 ;  /* 0x000000c600c07308 */ /* 0x000ff00000000800 */
[----:B------:R-:W3:Y:S08]  /*3410*/  MUFU.EX2 R56, R56 ;  /* 0x0000003800387308 */ /* 0x000ef00000000800 */
[----:B------:R-:W4:Y:S08]  /*3420*/  MUFU.EX2 R60, R60 ;  /* 0x0000003c003c7308 */ /* 0x000f300000000800 */
[----:B------:R-:W-:Y:S08]  /*3430*/  MUFU.EX2 R64, R64 ;  /* 0x0000004000407308 */ /* 0x000ff00000000800 */
[----:B------:R-:W5:Y:S08]  /*3440*/  MUFU.EX2 R65, R65 ;  /* 0x0000004100417308 */ /* 0x000f700000000800 */
[----:B------:R-:W-:Y:S08]  /*3450*/  MUFU.EX2 R68, R68 ;  /* 0x0000004400447308 */ /* 0x000ff00000000800 */
[----:B------:R-:W1:Y:S08]  /*3460*/  MUFU.EX2 R69, R69 ;  /* 0x0000004500457308 */ /* 0x000e700000000800 */
        /* <DEDUP_REMOVED lines=25> */
[----:B------:R4:W-:Y:S08]  /*3600*/  MUFU.EX2 R210, R26 ;  /* 0x0000001a00d27308 */ /* 0x0009f00000000800 */
[----:B------:R-:W1:Y:S08]  /*3610*/  MUFU.EX2 R233, R27 ;  /* 0x0000001b00e97308 */ /* 0x000e700000000800 */
[----:B------:R1:W-:Y:S08]  /*3620*/  MUFU.EX2 R212, R30 ;  /* 0x0000001e00d47308 */ /* 0x0003f00000000800 */
[----:B------:R-:W1:Y:S08]  /*3630*/  MUFU.EX2 R235, R31 ;  /* 0x0000001f00eb7308 */ /* 0x000e700000000800 */
[----:B------:R1:W-:Y:S08]  /*3640*/  MUFU.EX2 R214, R34 ;  /* 0x0000002200d67308 */ /* 0x0003f00000000800 */
[----:B------:R-:W1:Y:S08]  /*3650*/  MUFU.EX2 R237, R35 ;  /* 0x0000002300ed7308 */ /* 0x000e700000000800 */
[----:B------:R1:W-:Y:S08]  /*3660*/  MUFU.EX2 R216, R38 ;  /* 0x0000002600d87308 */ /* 0x0003f00000000800 */
[----:B------:R1:W1:Y:S08]  /*3670*/  MUFU.EX2 R239, R39 ;  /* 0x0000002700ef7308 */ /* 0x0002700000000800 */
[----:B------:R1:W-:Y:S08]  /*3680*/  MUFU.EX2 R218, R42 ;  /* 0x0000002a00da7308 */ /* 0x0003f00000000800 */
[----:B------:R-:W1:Y:S08]  /*3690*/  MUFU.EX2 R241, R43 ;  /* 0x0000002b00f17308 */ /* 0x000e700000000800 */
[----:B------:R1:W-:Y:S08]  /*36a0*/  MUFU.EX2 R220, R46 ;  /* 0x0000002e00dc7308 */ /* 0x0003f00000000800 */
[----:B------:R-:W1:Y:S08]  /*36b0*/  MUFU.EX2 R243, R47 ;  /* 0x0000002f00f37308 */ /* 0x000e700000000800 */
[----:B------:R1:W-:Y:S08]  /*36c0*/  MUFU.EX2 R222, R50 ;  /* 0x0000003200de7308 */ /* 0x0003f00000000800 */
[----:B------:R-:W1:Y:S08]  /*36d0*/  MUFU.EX2 R245, R51 ;  /* 0x0000003300f57308 */ /* 0x000e700000000800 */
[----:B------:R1:W-:Y:S08]  /*36e0*/  MUFU.EX2 R224, R54 ;  /* 0x0000003600e07308 */ /* 0x0003f00000000800 */
[----:B------:R-:W1:Y:S01]  /*36f0*/  MUFU.EX2 R191, R55 ;  /* 0x0000003700bf7308 */ /* 0x000e620000000800 */
[-C--:B------:R-:W-:Y:S01]  /*3700*/  FMUL R104, R104, R190.reuse ;  /* 0x000000be68687220 */ /* 0x080fe20000400000 */
[-C--:B------:R-:W-:Y:S01]  /*3710*/  FMUL R105, R105, R190.reuse ;  /* 0x000000be69697220 */ /* 0x080fe20000400000 */
[-C--:B------:R-:W-:Y:S01]  /*3720*/  FMUL R108, R108, R190.reuse ;  /* 0x000000be6c6c7220 */ /* 0x080fe20000400000 */
[-C--:B------:R-:W-:Y:S01]  /*3730*/  FMUL R109, R109, R190.reuse ;  /* 0x000000be6d6d7220 */ /* 0x080fe20000400000 */
[-C--:B------:R-:W-:Y:S01]  /*3740*/  FMUL R112, R112, R190.reuse ;  /* 0x000000be70707220 */ /* 0x080fe20000400000 */
[-C--:B------:R-:W-:Y:S01]  /*3750*/  FMUL R113, R113, R190.reuse ;  /* 0x000000be71717220 */ /* 0x080fe20000400000 */
[----:B------:R-:W-:Y:S01]  /*3760*/  FMUL R116, R116, R190 ;  /* 0x000000be74747220 */ /* 0x000fe20000400000 */
[-C--:B--2---:R-:W-:Y:S01]  /*3770*/  FMUL R106, R106, R175.reuse ;  /* 0x000000af6a6a7220 */ /* 0x084fe20000400000 */
[-C--:B------:R-:W-:Y:S01]  /*3780*/  FMUL R107, R107, R175.reuse ;  /* 0x000000af6b6b7220 */ /* 0x080fe20000400000 */
[-C--:B------:R-:W-:Y:S01]  /*3790*/  FMUL R110, R110, R175.reuse ;  /* 0x000000af6e6e7220 */ /* 0x080fe20000400000 */
[-C--:B------:R-:W-:Y:S01]  /*37a0*/  FMUL R111, R111, R175.reuse ;  /* 0x000000af6f6f7220 */ /* 0x080fe20000400000 */
[-C--:B------:R-:W-:Y:S01]  /*37b0*/  FMUL R114, R114, R175.reuse ;  /* 0x000000af72727220 */ /* 0x080fe20000400000 */
[-C--:B------:R-:W-:Y:S01]  /*37c0*/  FMUL R115, R115, R175.reuse ;  /* 0x000000af73737220 */ /* 0x080fe20000400000 */
[----:B------:R-:W-:Y:S01]  /*37d0*/  FMUL R118, R118, R175 ;  /* 0x000000af76767220 */ /* 0x000fe20000400000 */
[-C--:B------:R-:W-:Y:S01]  /*37e0*/  FMUL R88, R88, R208.reuse ;  /* 0x000000d058587220 */ /* 0x080fe20000400000 */
[-C--:B------:R-:W-:Y:S01]  /*37f0*/  FMUL R89, R89, R208.reuse ;  /* 0x000000d059597220 */ /* 0x080fe20000400000 */
[-C--:B------:R-:W-:Y:S01]  /*3800*/  FMUL R92, R92, R208.reuse ;  /* 0x000000d05c5c7220 */ /* 0x080fe20000400000 */
[-C--:B------:R-:W-:Y:S01]  /*3810*/  FMUL R93, R93, R208.reuse ;  /* 0x000000d05d5d7220 */ /* 0x080fe20000400000 */
[-C--:B------:R-:W-:Y:S01]  /*3820*/  FMUL R96, R96, R208.reuse ;  /* 0x000000d060607220 */ /* 0x080fe20000400000 */
[-C--:B------:R-:W-:Y:S01]  /*3830*/  FMUL R97, R97, R208.reuse ;  /* 0x000000d061617220 */ /* 0x080fe20000400000 */
[----:B------:R-:W-:Y:S01]  /*3840*/  FMUL R100, R100, R208 ;  /* 0x000000d064647220 */ /* 0x000fe20000400000 */
[-C--:B0-----:R-:W-:Y:S01]  /*3850*/  FMUL R90, R90, R189.reuse ;  /* 0x000000bd5a5a7220 */ /* 0x081fe20000400000 */
[-C--:B------:R-:W-:Y:S01]  /*3860*/  FMUL R91, R91, R189.reuse ;  /* 0x000000bd5b5b7220 */ /* 0x080fe20000400000 */
[-C--:B------:R-:W-:Y:S01]  /*3870*/  FMUL R94, R94, R189.reuse ;  /* 0x000000bd5e5e7220 */ /* 0x080fe20000400000 */
[-C--:B------:R-:W-:Y:S01]  /*3880*/  FMUL R95, R95, R189.reuse ;  /* 0x000000bd5f5f7220 */ /* 0x080fe20000400000 */
[-C--:B------:R-:W-:Y:S01]  /*3890*/  FMUL R98, R98, R189.reuse ;  /* 0x000000bd62627220 */ /* 0x080fe20000400000 */
[-C--:B------:R-:W-:Y:S01]  /*38a0*/  FMUL R99, R99, R189.reuse ;  /* 0x000000bd63637220 */ /* 0x080fe20000400000 */
[----:B------:R-:W-:Y:S01]  /*38b0*/  FMUL R102, R102, R189 ;  /* 0x000000bd66667220 */ /* 0x000fe20000400000 */
[----:B------:R-:W-:Y:S01]  /*38c0*/  FMUL R117, R117, R190 ;  /* 0x000000be75757220 */ /* 0x000fe20000400000 */
[----:B------:R-:W-:Y:S01]  /*38d0*/  FMUL R119, R119, R175 ;  /* 0x000000af77777220 */ /* 0x000fe20000400000 */
[----:B------:R-:W-:Y:S01]  /*38e0*/  FMUL R101, R101, R208 ;  /* 0x000000d065657220 */ /* 0x000fe20000400000 */
[----:B------:R-:W-:Y:S01]  /*38f0*/  FMUL R103, R103, R189 ;  /* 0x000000bd67677220 */ /* 0x000fe20000400000 */
[----:B---3--:R-:W-:-:S02]  /*3900*/  F2FP.F16.F32.PACK_AB R24, R57, R56 ;  /* 0x000000383918723e */ /* 0x008fc400000000ff */
[----:B----4-:R-:W-:Y:S02]  /*3910*/  F2FP.F16.F32.PACK_AB R26, R61, R60 ;  /* 0x0000003c3d1a723e */ /* 0x010fe400000000ff */
[----:B-----5:R-:W-:Y:S02]  /*3920*/  F2FP.F16.F32.PACK_AB R28, R65, R64 ;  /* 0x00000040411c723e */ /* 0x020fe400000000ff */
[----:B-1----:R-:W-:Y:S02]  /*3930*/  F2FP.F16.F32.PACK_AB R30, R69, R68 ;  /* 0x00000044451e723e */ /* 0x002fe400000000ff */
[----:B------:R-:W-:Y:S02]  /*3940*/  F2FP.F16.F32.PACK_AB R32, R73, R72 ;  /* 0x000000484920723e */ /* 0x000fe400000000ff */
[----:B------:R-:W-:Y:S02]  /*3950*/  F2FP.F16.F32.PACK_AB R34, R77, R76 ;  /* 0x0000004c4d22723e */ /* 0x000fe400000000ff */
[----:B------:R-:W-:-:S02]  /*3960*/  F2FP.F16.F32.PACK_AB R36, R81, R80 ;  /* 0x000000505124723e */ /* 0x000fc400000000ff */
[----:B------:R-:W-:Y:S02]  /*3970*/  F2FP.F16.F32.PACK_AB R38, R85, R84 ;  /* 0x000000545526723e */ /* 0x000fe400000000ff */
[----:B------:R-:W-:Y:S02]  /*3980*/  F2FP.F16.F32.PACK_AB R25, R62, R185 ;  /* 0x000000b93e19723e */ /* 0x000fe400000000ff */
[----:B------:R-:W-:Y:S02]  /*3990*/  F2FP.F16.F32.PACK_AB R27, R66, R63 ;  /* 0x0000003f421b723e */ /* 0x000fe400000000ff */
        /* <DEDUP_REMOVED lines=21> */
[----:B------:R-:W-:Y:S01]  /*3af0*/  F2FP.F16.F32.PACK_AB R55, R191, R224 ;  /* 0x000000e0bf37723e */ /* 0x000fe200000000ff */
[----:B------:R-:W-:Y:S06]  /*3b00*/  BAR.SYNC.DEFER_BLOCKING 0x0 ;  /* 0x0000000000007b1d */ /* 0x000fec0000010000 */
[----:B------:R-:W-:-:S06]  /*3b10*/  WARPGROUP.ARRIVE ;  /* 0x00000000000079c5 */ /* 0x000fcc0000000000 */
[----:B------:R-:W-:Y:S03]  /*3b20*/  HGMMA.64x32x16.F32 R104, R24, gdesc[UR4], R104 ;  /* 0x0060000418687df0 */ /* 0x000fe60008700868 */
[----:B------:R-:W-:Y:S03]  /*3b30*/  HGMMA.64x32x16.F32 R104, R28, gdesc[UR32], R104 ;  /* 0x006000201c687df0 */ /* 0x000fe60008700868 */
[----:B------:R-:W-:Y:S03]  /*3b40*/  HGMMA.64x32x16.F32 R104, R32, gdesc[UR20], R104 ;  /* 0x0060001420687df0 */ /* 0x000fe60008700868 */
[----:B------:R-:W-:Y:S03]  /*3b50*/  HGMMA.64x32x16.F32 R104, R36, gdesc[UR12], R104 ;  /* 0x0060000c24687df0 */ /* 0x000fe60008700868 */
[----:B------:R-:W-:Y:S01]  /*3b60*/  HGMMA.64x32x16.F32 R88, R40, gdesc[UR4], R88 ;  /* 0x0060000428587df0 */ /* 0x000fe20008700858 */
[----:B------:R-:W-:Y:S01]  /*3b70*/  FADD R62, R185, R62 ;  /* 0x0000003eb93e7221 */ /* 0x000fe20000000000 */
[----:B------:R-:W-:Y:S01]  /*3b80*/  FADD R57, R56, R57 ;  /* 0x0000003938397221 */ /* 0x000fe20000000000 */
[----:B------:R-:W-:Y:S01]  /*3b90*/  FADD R192, R187, R192 ;  /* 0x000000c0bbc07221 */ /* 0x000fe20000000000 */
[----:B------:R-:W-:Y:S01]  /*3ba0*/  FADD R233, R210, R233 ;  /* 0x000000e9d2e97221 */ /* 0x000fe20000000000 */
[----:B------:R-:W-:Y:S01]  /*3bb0*/  FADD R63, R63, R62 ;  /* 0x0000003e3f3f7221 */ /* 0x000fe20000000000 */
[----:B------:R-:W-:Y:S01]  /*3bc0*/  FADD R60, R60, R57 ;  /* 0x000000393c3c7221 */ /* 0x000fe20000000000 */
[----:B------:R-:W-:Y:S01]  /*3bd0*/  FADD R193, R193, R192 ;  /* 0x000000c0c1c17221 */ /* 0x000fe20000000000 */
[----:B------:R-:W-:Y:S01]  /*3be0*/  FADD R212, R212, R233 ;  /* 0x000000e9d4d47221 */ /* 0x000fe20000000000 */
        /* <DEDUP_REMOVED lines=53> */
[----:B------:R-:W-:-:S02]  /*3f40*/  FADD R224, R191, R224 ;  /* 0x000000e0bfe07221 */ /* 0x000fc40000000000 */
[----:B------:R-:W0:Y:S04]  /*3f50*/  SHFL.BFLY PT, R59, R86, 0x2, 0x1f ;  /* 0x0c401f00563b7f89 */ /* 0x000e2800000e0000 */
[----:B------:R-:W1:Y:S04]  /*3f60*/  SHFL.BFLY PT, R57, R84, 0x2, 0x1f ;  /* 0x0c401f0054397f89 */ /* 0x000e6800000e0000 */
[----:B------:R-:W2:Y:S04]  /*3f70*/  SHFL.BFLY PT, R61, R206, 0x2, 0x1f ;  /* 0x0c401f00ce3d7f89 */ /* 0x000ea800000e0000 */
[----:B------:R-:W3:Y:S01]  /*3f80*/  SHFL.BFLY PT, R63, R224, 0x2, 0x1f ;  /* 0x0c401f00e03f7f89 */ /* 0x000ee200000e0000 */
[----:B------:R-:W-:Y:S01]  /*3f90*/  HGMMA.64x32x16.F32 R88, R52, gdesc[UR12], R88, gsb0 ;  /* 0x0060000c34587df0 */ /* 0x000fe20008000858 */
[----:B0-----:R-:W-:Y:S01]  /*3fa0*/  FADD R59, R86, R59 ;  /* 0x0000003b563b7221 */ /* 0x001fe20000000000 */
[----:B-1----:R-:W-:Y:S01]  /*3fb0*/  FADD R57, R84, R57 ;  /* 0x0000003954397221 */ /* 0x002fe20000000000 */
[----:B--2---:R-:W-:Y:S01]  /*3fc0*/  FADD R61, R206, R61 ;  /* 0x0000003dce3d7221 */ /* 0x004fe20000000000 */
[----:B---3--:R-:W-:-:S02]  /*3fd0*/  FADD R63, R224, R63 ;  /* 0x0000003fe03f7221 */ /* 0x008fc40000000000 */
[----:B------:R-:W0:Y:S04]  /*3fe0*/  SHFL.BFLY PT, R58, R59, 0x1, 0x1f ;  /* 0x0c201f003b3a7f89 */ /* 0x000e2800000e0000 */
[----:B------:R-:W1:Y:S04]  /*3ff0*/  SHFL.BFLY PT, R56, R57, 0x1, 0x1f ;  /* 0x0c201f0039387f89 */ /* 0x000e6800000e0000 */
[----:B------:R-:W2:Y:S04]  /*4000*/  SHFL.BFLY PT, R60, R61, 0x1, 0x1f ;  /* 0x0c201f003d3c7f89 */ /* 0x000ea800000e0000 */
[----:B------:R-:W3:Y:S01]  /*4010*/  SHFL.BFLY PT, R62, R63, 0x1, 0x1f ;  /* 0x0c201f003f3e7f89 */ /* 0x000ee200000e0000 */
[----:B------:R-:W-:-:S06]  /*4020*/  UIADD3 UR4, UR4, 0x40, URZ ;  /* 0x0000004004047890 */ /* 0x000fcc000fffe03f */
[----:B------:R-:W-:Y:S01]  /*4030*/  ISETP.LE.AND P0, PT, R168, UR4, PT ;  /* 0x00000004a8007c0c */ /* 0x000fe2000bf03270 */
[----:B0-----:R-:W-:Y:S01]  /*4040*/  FADD R58, R59, R58 ;  /* 0x0000003a3b3a7221 */ /* 0x001fe20000000000 */
[----:B-1----:R-:W-:-:S03]  /*4050*/  FADD R67, R57, R56 ;  /* 0x0000003839437221 */ /* 0x002fc60000000000 */
[----:B------:R-:W-:Y:S01]  /*4060*/  FFMA R180, R175, R180, R58 ;  /* 0x000000b4afb47223 */ /* 0x000fe2000000003a */
[----:B--2---:R-:W-:Y:S01]  /*4070*/  FADD R65, R61, R60 ;  /* 0x0000003c3d417221 */ /* 0x004fe20000000000 */
[----:B---3--:R-:W-:Y:S01]  /*4080*/  FADD R62, R63, R62 ;  /* 0x0000003e3f3e7221 */ /* 0x008fe20000000000 */
[----:B------:R-:W-:Y:S02]  /*4090*/  WARPGROUP.DEPBAR.LE gsb0, 0x0 ;  /* 0x00008000000079c5 */ /* 0x000fe40000010000 */
[----:B------:R-:W-:Y:S01]  /*40a0*/  FFMA R179, R190, R179, R67 ;  /* 0x000000b3beb37223 */ /* 0x000fe20000000043 */
[----:B------:R-:W-:Y:S01]  /*40b0*/  FFMA R181, R208, R181, R65 ;  /* 0x000000b5d0b57223 */ /* 0x000fe20000000041 */
[----:B------:R-:W-:Y:S01]  /*40c0*/  FFMA R182, R189, R182, R62 ;  /* 0x000000b6bdb67223 */ /* 0x000fe2000000003e */
[----:B------:R-:W-:Y:S02]  /*40d0*/  LEA R173, R147, R173, 0x6 ;  /* 0x000000ad93ad7211 */ /* 0x000fe400078e30ff */
[----:B------:R-:W-:-:S02]  /*40e0*/  LEA R177, R145, R177, 0x6 ;  /* 0x000000b191b17211 */ /* 0x000fc400078e30ff */
[----:B------:R-:W-:Y:S02]  /*40f0*/  MOV R184, R231 ;  /* 0x000000e700b87202 */ /* 0x000fe40000000f00 */
[----:B------:R-:W-:Y:S02]  /*4100*/  MOV R183, R186 ;  /* 0x000000ba00b77202 */ /* 0x000fe40000000f00 */
[----:B------:R-:W-:Y:S02]  /*4110*/  MOV R175, R188 ;  /* 0x000000bc00af7202 */ /* 0x000fe40000000f00 */
[----:B------:R-:W-:Y:S01]  /*4120*/  MOV R185, R176 ;  /* 0x000000b000b97202 */ /* 0x000fe20000000f00 */
[----:B------:R-:W-:Y:S06]  /*4130*/  @!P0 BRA `(.L_x_1) ;  /* 0xffffffd800388947 */ /* 0x000fec000383ffff */
.L_x_0:
[----:B-1----:R-:W-:Y:S01]  /*4140*/  FMUL R5, R102, 0.25 ;  /* 0x3e80000066057820 */ /* 0x002fe20000400000 */
[----:B------:R-:W-:Y:S01]  /*4150*/  FSETP.GT.AND P3, PT, |R182|, 8.50705917302346158658e+37, PT ;  /* 0x7e800000b600780b */ /* 0x000fe20003f64200 */
[----:B------:R-:W-:Y:S01]  /*4160*/  FMUL R4, R103, 0.25 ;  /* 0x3e80000067047820 */ /* 0x000fe20000400000 */
[----:B------:R-:W-:Y:S01]  /*4170*/  FMUL R6, R99, 0.25 ;  /* 0x3e80000063067820 */ /* 0x000fe20000400000 */
[----:B------:R-:W-:Y:S01]  /*4180*/  FMUL R7, R94, 0.25 ;  /* 0x3e8000005e077820 */ /* 0x000fe20000400000 */
[----:B------:R-:W-:Y:S01]  /*4190*/  FSEL R17, R5, R102, P3 ;  /* 0x0000006605117208 */ /* 0x000fe20001800000 */
        /* <DEDUP_REMOVED lines=13> */
[----:B------:R-:W-:Y:S01]  /*4270*/  FSETP.GT.AND P1, PT, |R181|, 8.50705917302346158658e+37, PT ;  /* 0x7e800000b500780b */ /* 0x000fe20003f24200 */
        /* <DEDUP_REMOVED lines=19> */
[----:B------:R-:W-:Y:S01]  /*43b0*/  FSETP.GT.AND P2, PT, |R179|, 8.50705917302346158658e+37, PT ;  /* 0x7e800000b300780b */ /* 0x000fe20003f44200 */
[----:B------:R-:W-:Y:S01]  /*43c0*/  BAR.SYNC.DEFER_BLOCKING 0x0 ;  /* 0x0000000000007b1d */ /* 0x000fe20000010000 */
        /* <DEDUP_REMOVED lines=21> */
[----:B------:R-:W-:Y:S01]  /*4520*/  FMUL R4, R179, 8388608 ;  /* 0x4b000000b3047820 */ /* 0x000fe20000400000 */
[----:B------:R-:W-:Y:S01]  /*4530*/  FSEL R112, R5, R112, P2 ;  /* 0x0000007005707208 */ /* 0x000fe20001000000 */
[C---:B------:R-:W-:Y:S01]  /*4540*/  FMUL R5, R180.reuse, 8388608 ;  /* 0x4b000000b4057820 */ /* 0x040fe20000400000 */
[----:B------:R-:W-:Y:S01]  /*4550*/  FSEL R108, R7, R108, P2 ;  /* 0x0000006c076c7208 */ /* 0x000fe20001000000 */
[----:B------:R-:W-:Y:S01]  /*4560*/  FMUL R7, R181, 8388608 ;  /* 0x4b000000b5077820 */ /* 0x000fe20000400000 */
[----:B------:R-:W-:Y:S01]  /*4570*/  FSETP.GEU.AND P5, PT, R179, 1.175494350822287508e-38, PT ;  /* 0x00800000b300780b */ /* 0x000fe20003fae000 */
[----:B------:R-:W-:Y:S01]  /*4580*/  ULDC.64 UR4, c[0x0][0x270] ;  /* 0x00009c0000047ab9 */ /* 0x000fe20000000a00 */
[----:B------:R-:W-:Y:S01]  /*4590*/  FSETP.GEU.AND P6, PT, R180, 1.175494350822287508e-38, PT ;  /* 0x00800000b400780b */ /* 0x000fe20003fce000 */
[----:B------:R-:W-:Y:S01]  /*45a0*/  UIMAD UR4, UR12, UR4, URZ ;  /* 0x000000040c0472a4 */ /* 0x000fe2000f8e023f */
[----:B------:R-:W-:Y:S01]  /*45b0*/  FSETP.GEU.AND P4, PT, R181, 1.175494350822287508e-38, PT ;  /* 0x00800000b500780b */ /* 0x000fe20003f8e000 */
[----:B------:R-:W0:Y:S01]  /*45c0*/  LDC R85, c[0x0][0x278] ;  /* 0x00009e00ff557b82 */ /* 0x000e220000000800 */
[----:B------:R-:W-:Y:S01]  /*45d0*/  FSEL R110, R9, R110, P0 ;  /* 0x0000006e096e7208 */ /* 0x000fe20000000000 */
[----:B------:R-:W-:Y:S01]  /*45e0*/  FMUL R9, R104, 0.25 ;  /* 0x3e80000068097820 */ /* 0x000fe20000400000 */
[----:B------:R-:W-:Y:S01]  /*45f0*/  FSEL R40, R8, R107, P0 ;  /* 0x0000006b08287208 */ /* 0x000fe20000000000 */
[----:B------:R-:W-:Y:S01]  /*4600*/  FMUL R8, R182, 8388608 ;  /* 0x4b000000b6087820 */ /* 0x000fe20000400000 */
[----:B------:R-:W-:-:S02]  /*4610*/  FSEL R42, R6, R105, P2 ;  /* 0x00000069062a7208 */ /* 0x000fc40001000000 */
[----:B------:R-:W-:Y:S02]  /*4620*/  FSEL R33, R4, R179, !P5 ;  /* 0x000000b304217208 */ /* 0x000fe40006800000 */
[----:B------:R-:W-:Y:S02]  /*4630*/  FSEL R4, RZ, -23, P5 ;  /* 0xc1b80000ff047808 */ /* 0x000fe40002800000 */
[----:B------:R-:W-:Y:S02]  /*4640*/  FSEL R35, R5, R180, !P6 ;  /* 0x000000b405237208 */ /* 0x000fe40007000000 */
[----:B------:R-:W-:Y:S02]  /*4650*/  FSEL R6, RZ, -23, P6 ;  /* 0xc1b80000ff067808 */ /* 0x000fe40003000000 */
[----:B------:R-:W-:Y:S02]  /*4660*/  FSEL R48, R7, R181, !P4 ;  /* 0x000000b507307208 */ /* 0x000fe40006000000 */
[----:B------:R-:W-:-:S02]  /*4670*/  FSEL R10, RZ, -23, P4 ;  /* 0xc1b80000ff0a7808 */ /* 0x000fc40002000000 */
[C---:B------:R-:W-:Y:S02]  /*4680*/  FSETP.GEU.AND P5, PT, R182.reuse, 1.175494350822287508e-38, PT ;  /* 0x00800000b600780b */ /* 0x040fe40003fae000 */
[----:B------:R-:W-:Y:S02]  /*4690*/  FSETP.GEU.AND P6, PT, |R182|, 1.175494350822287508e-38, PT ;  /* 0x00800000b600780b */ /* 0x000fe40003fce200 */
[C---:B------:R-:W-:Y:S01]  /*46a0*/  FSETP.GEU.AND P4, PT, |R181|.reuse, 1.175494350822287508e-38, PT ;  /* 0x00800000b500780b */ /* 0x040fe20003f8e200 */
[----:B------:R-:W-:Y:S01]  /*46b0*/  @P1 FMUL R181, R181, 0.25 ;  /* 0x3e800000b5b51820 */ /* 0x000fe20000400000 */
[C---:B------:R-:W-:Y:S01]  /*46c0*/  FSETP.GEU.AND P1, PT, |R179|.reuse, 1.175494350822287508e-38, PT ;  /* 0x00800000b300780b */ /* 0x040fe20003f2e200 */
[----:B------:R-:W-:Y:S01]  /*46d0*/  @P2 FMUL R179, R179, 0.25 ;  /* 0x3e800000b3b32820 */ /* 0x000fe20000400000 */
[----:B------:R-:W-:Y:S01]  /*46e0*/  FSEL R104, R9, R104, P2 ;  /* 0x0000006809687208 */ /* 0x000fe20001000000 */
[----:B0-----:R-:W-:Y:S01]  /*46f0*/  IMAD R57, R85, 0x14, RZ ;  /* 0x0000001455397824 */ /* 0x001fe200078e02ff */
[----:B------:R-:W-:Y:S01]  /*4700*/  FSEL R37, R8, R182, !P5 ;  /* 0x000000b608257208 */ /* 0x000fe20006800000 */
[----:B------:R-:W-:Y:S01]  /*4710*/  @P3 FMUL R182, R182, 0.25 ;  /* 0x3e800000b6b63820 */ /* 0x000fe20000400000 */
[----:B------:R-:W-:Y:S01]  /*4720*/  IADD3 R7, R35, -0x3f3504f3, RZ ;  /* 0xc0cafb0d23077810 */ /* 0x000fe20007ffe0ff */
[----:B------:R-:W-:Y:S01]  /*4730*/  IMAD R61, R85, 0x16, RZ ;  /* 0x00000016553d7824 */ /* 0x000fe200078e02ff */
[----:B------:R-:W-:Y:S01]  /*4740*/  IADD3 R9, R48, -0x3f3504f3, RZ ;  /* 0xc0cafb0d30097810 */ /* 0x000fe20007ffe0ff */
[----:B------:R-:W-:Y:S01]  /*4750*/  @!P6 FMUL R182, R182, 16777216 ;  /* 0x4b800000b6b6e820 */ /* 0x000fe20000400000 */
[C---:B------:R-:W-:Y:S01]  /*4760*/  FSETP.GEU.AND P3, PT, |R180|.reuse, 1.175494350822287508e-38, PT ;  /* 0x00800000b400780b */ /* 0x040fe20003f6e200 */
[----:B------:R-:W-:Y:S01]  /*4770*/  @!P4 FMUL R181, R181, 16777216 ;  /* 0x4b800000b5b5c820 */ /* 0x000fe20000400000 */
[----:B------:R-:W-:Y:S01]  /*4780*/  IADD3 R13, R37, -0x3f3504f3, RZ ;  /* 0xc0cafb0d250d7810 */ /* 0x000fe20007ffe0ff */
[----:B------:R-:W-:Y:S01]  /*4790*/  @P0 FMUL R180, R180, 0.25 ;  /* 0x3e800000b4b40820 */ /* 0x000fe20000400000 */
[----:B------:R-:W-:Y:S01]  /*47a0*/  LOP3.LUT R8, R7, 0xff800000, RZ, 0xc0, !PT ;  /* 0xff80000007087812 */ /* 0x000fe200078ec0ff */
[----:B------:R-:W-:Y:S01]  /*47b0*/  @!P1 FMUL R179, R179, 16777216 ;  /* 0x4b800000b3b39820 */ /* 0x000fe20000400000 */
[----:B------:R-:W-:Y:S01]  /*47c0*/  IADD3 R5, R33, -0x3f3504f3, RZ ;  /* 0xc0cafb0d21057810 */ /* 0x000fe20007ffe0ff */
[----:B------:R-:W0:Y:S01]  /*47d0*/  MUFU.RCP R16, R182 ;  /* 0x000000b600107308 */ /* 0x000e220000001000 */
[----:B------:R-:W-:Y:S01]  /*47e0*/  LOP3.LUT R11, R9, 0xff800000, RZ, 0xc0, !PT ;  /* 0xff800000090b7812 */ /* 0x000fe200078ec0ff */
[----:B------:R-:W-:Y:S01]  /*47f0*/  @!P6 FMUL R103, R103, 16777216 ;  /* 0x4b8000006767e820 */ /* 0x000fe20000400000 */
[----:B------:R-:W-:Y:S01]  /*4800*/  LOP3.LUT R14, R13, 0xff800000, RZ, 0xc0, !PT ;  /* 0xff8000000d0e7812 */ /* 0x000fe200078ec0ff */
[----:B------:R-:W-:Y:S01]  /*4810*/  @!P6 FMUL R17, R17, 16777216 ;  /* 0x4b8000001111e820 */ /* 0x000fe20000400000 */
[----:B------:R-:W-:Y:S01]  /*4820*/  I2FP.F32.S32 R9, R8 ;  /* 0x0000000800097245 */ /* 0x000fe20000201400 */
[----:B------:R-:W-:Y:S01]  /*4830*/  @!P3 FMUL R180, R180, 16777216 ;  /* 0x4b800000b4b4b820 */ /* 0x000fe20000400000 */
[----:B------:R-:W-:Y:S01]  /*4840*/  LOP3.LUT R5, R5, 0xff800000, RZ, 0xc0, !PT ;  /* 0xff80000005057812 */ /* 0x000fe200078ec0ff */
[----:B------:R-:W-:Y:S01]  /*4850*/  @!P6 FMUL R99, R99, 16777216 ;  /* 0x4b8000006363e820 */ /* 0x000fe20000400000 */
[----:B------:R-:W-:Y:S01]  /*4860*/  I2FP.F32.S32 R13, R11 ;  /* 0x0000000b000d7245 */ /* 0x000fe20000201400 */
[----:B------:R-:W-:Y:S01]  /*4870*/  FFMA.FTZ R9, R9, 1.1920928955078125e-07, R6 ;  /* 0x3400000009097823 */ /* 0x000fe20000010006 */
[-C--:B------:R-:W-:Y:S01]  /*4880*/  I2FP.F32.S32 R7, R5.reuse ;  /* 0x0000000500077245 */ /* 0x080fe20000201400 */
[----:B------:R-:W1:Y:S01]  /*4890*/  MUFU.RCP R6, R181 ;  /* 0x000000b500067308 */ /* 0x000e620000001000 */
[----:B------:R-:W-:Y:S01]  /*48a0*/  FSEL R12, RZ, -23, P5 ;  /* 0xc1b80000ff0c7808 */ /* 0x000fe20002800000 */
[----:B------:R-:W-:Y:S01]  /*48b0*/  FFMA.FTZ R10, R13, 1.1920928955078125e-07, R10 ;  /* 0x340000000d0a7823 */ /* 0x000fe2000001000a */
[----:B------:R-:W-:Y:S01]  /*48c0*/  I2FP.F32.S32 R15, R14 ;  /* 0x0000000e000f7245 */ /* 0x000fe20000201400 */
[----:B------:R-:W-:Y:S01]  /*48d0*/  FFMA.FTZ R4, R7, 1.1920928955078125e-07, R4 ;  /* 0x3400000007047823 */ /* 0x000fe20000010004 */
[----:B------:R-:W-:Y:S01]  /*48e0*/  @!P6 FMUL R21, R21, 16777216 ;  /* 0x4b8000001515e820 */ /* 0x000fe20000400000 */
[----:B------:R-:W-:Y:S01]  /*48f0*/  @!P6 FMUL R95, R95, 16777216 ;  /* 0x4b8000005f5fe820 */ /* 0x000fe20000400000 */
[----:B------:R-:W-:Y:S01]  /*4900*/  @!P6 FMUL R25, R25, 16777216 ;  /* 0x4b8000001919e820 */ /* 0x000fe20000400000 */
[----:B------:R-:W2:Y:S01]  /*4910*/  MUFU.RCP R13, R179 ;  /* 0x000000b3000d7308 */ /* 0x000ea20000001000 */
[----:B------:R-:W-:Y:S01]  /*4920*/  @!P6 FMUL R91, R91, 16777216 ;  /* 0x4b8000005b5be820 */ /* 0x000fe20000400000 */
[----:B------:R-:W-:Y:S01]  /*4930*/  @!P6 FMUL R29, R29, 16777216 ;  /* 0x4b8000001d1de820 */ /* 0x000fe20000400000 */
[----:B------:R-:W-:Y:S01]  /*4940*/  @!P4 FMUL R101, R101, 16777216 ;  /* 0x4b8000006565c820 */ /* 0x000fe20000400000 */
[----:B------:R-:W-:Y:S01]  /*4950*/  @!P4 FMUL R19, R19, 16777216 ;  /* 0x4b8000001313c820 */ /* 0x000fe20000400000 */
[----:B------:R-:W-:Y:S01]  /*4960*/  @!P4 FMUL R97, R97, 16777216 ;  /* 0x4b8000006161c820 */ /* 0x000fe20000400000 */
[----:B------:R-:W-:Y:S01]  /*4970*/  @!P4 FMUL R23, R23, 16777216 ;  /* 0x4b8000001717c820 */ /* 0x000fe20000400000 */
[----:B------:R-:W-:Y:S01]  /*4980*/  @!P4 FMUL R93, R93, 16777216 ;  /* 0x4b8000005d5dc820 */ /* 0x000fe20000400000 */
[----:B------:R-:W3:Y:S01]  /*4990*/  MUFU.RCP R7, R180 ;  /* 0x000000b400077308 */ /* 0x000ee20000001000 */
[----:B------:R-:W-:Y:S01]  /*49a0*/  @!P4 FMUL R27, R27, 16777216 ;  /* 0x4b8000001b1bc820 */ /* 0x000fe20000400000 */
        /* <DEDUP_REMOVED lines=10> */
[----:B------:R-:W-:Y:S01]  /*4a50*/  FFMA.FTZ R15, R15, 1.1920928955078125e-07, R12 ;  /* 0x340000000f0f7823 */ /* 0x000fe2000001000c */
[----:B------:R-:W-:Y:S01]  /*4a60*/  IADD3 R5, R33, -R5, RZ ;  /* 0x8000000521057210 */ /* 0x000fe20007ffe0ff */
[C---:B0-----:R-:W-:Y:S01]  /*4a70*/  FMUL R103, R16.reuse, R103 ;  /* 0x0000006710677220 */ /* 0x041fe20000400000 */
[C---:B------:R-:W-:Y:S01]  /*4a80*/  FMUL R18, R16.reuse, R17 ;  /* 0x0000001110127220 */ /* 0x040fe20000400000 */
[C---:B------:R-:W-:Y:S01]  /*4a90*/  FMUL R99, R16.reuse, R99 ;  /* 0x0000006310637220 */ /* 0x040fe20000400000 */
[C---:B------:R-:W-:Y:S01]  /*4aa0*/  FMUL R22, R16.reuse, R21 ;  /* 0x0000001510167220 */ /* 0x040fe20000400000 */
[C---:B------:R-:W-:Y:S01]  /*4ab0*/  FMUL R95, R16.reuse, R95 ;  /* 0x0000005f105f7220 */ /* 0x040fe20000400000 */
[C---:B------:R-:W-:Y:S01]  /*4ac0*/  FMUL R24, R16.reuse, R25 ;  /* 0x0000001910187220 */ /* 0x040fe20000400000 */
[C---:B------:R-:W-:Y:S01]  /*4ad0*/  FMUL R91, R16.reuse, R91 ;  /* 0x0000005b105b7220 */ /* 0x040fe20000400000 */
[----:B------:R-:W-:Y:S01]  /*4ae0*/  FMUL R12, R16, R29 ;  /* 0x0000001d100c7220 */ /* 0x000fe20000400000 */
[C---:B-1----:R-:W-:Y:S01]  /*4af0*/  FMUL R101, R6.reuse, R101 ;  /* 0x0000006506657220 */ /* 0x042fe20000400000 */
[C---:B------:R-:W-:Y:S01]  /*4b00*/  FMUL R20, R6.reuse, R19 ;  /* 0x0000001306147220 */ /* 0x040fe20000400000 */
[C---:B------:R-:W-:Y:S01]  /*4b10*/  FMUL R97, R6.reuse, R97 ;  /* 0x0000006106617220 */ /* 0x040fe20000400000 */
[C---:B------:R-:W-:Y:S01]  /*4b20*/  FMUL R16, R6.reuse, R23 ;  /* 0x0000001706107220 */ /* 0x040fe20000400000 */
[C---:B------:R-:W-:Y:S01]  /*4b30*/  FMUL R93, R6.reuse, R93 ;  /* 0x0000005d065d7220 */ /* 0x040fe20000400000 */
[C---:B------:R-:W-:Y:S01]  /*4b40*/  FMUL R26, R6.reuse, R27 ;  /* 0x0000001b061a7220 */ /* 0x040fe20000400000 */
[C---:B------:R-:W-:Y:S01]  /*4b50*/  FMUL R89, R6.reuse, R89 ;  /* 0x0000005906597220 */ /* 0x040fe20000400000 */
[----:B------:R-:W-:Y:S01]  /*4b60*/  FMUL R6, R6, R31 ;  /* 0x0000001f06067220 */ /* 0x000fe20000400000 */
[----:B------:R-:W-:Y:S01]  /*4b70*/  @!P3 FMUL R28, R28, 16777216 ;  /* 0x4b8000001c1cb820 */ /* 0x000fe20000400000 */
[----:B------:R-:W-:Y:S01]  /*4b80*/  @!P3 FMUL R118, R118, 16777216 ;  /* 0x4b8000007676b820 */ /* 0x000fe20000400000 */
[----:B------:R-:W-:Y:S01]  /*4b90*/  @!P3 FMUL R32, R32, 16777216 ;  /* 0x4b8000002020b820 */ /* 0x000fe20000400000 */
[----:B------:R-:W-:Y:S01]  /*4ba0*/  @!P3 FMUL R114, R114, 16777216 ;  /* 0x4b8000007272b820 */ /* 0x000fe20000400000 */
[----:B------:R-:W-:Y:S01]  /*4bb0*/  @!P3 FMUL R36, R36, 16777216 ;  /* 0x4b8000002424b820 */ /* 0x000fe20000400000 */
[----:B------:R-:W-:Y:S01]  /*4bc0*/  @!P3 FMUL R110, R110, 16777216 ;  /* 0x4b8000006e6eb820 */ /* 0x000fe20000400000 */
[----:B------:R-:W-:Y:S01]  /*4bd0*/  @!P3 FMUL R40, R40, 16777216 ;  /* 0x4b8000002828b820 */ /* 0x000fe20000400000 */
[C---:B--2---:R-:W-:Y:S01]  /*4be0*/  FMUL R30, R13.reuse, R30 ;  /* 0x0000001e0d1e7220 */ /* 0x044fe20000400000 */
        /* <DEDUP_REMOVED lines=8> */
[----:B------:R-:W-:Y:S01]  /*4c70*/  MOV R13, 0x3dc6b27f ;  /* 0x3dc6b27f000d7802 */ /* 0x000fe20000000f00 */
[----:B------:R-:W-:Y:S01]  /*4c80*/  FADD R5, R5, -1 ;  /* 0xbf80000005057421 */ /* 0x000fe20000000000 */
[----:B------:R-:W-:Y:S01]  /*4c90*/  IADD3 R8, R35, -R8, RZ ;  /* 0x8000000823087210 */ /* 0x000fe20007ffe0ff */
[C---:B---3--:R-:W-:Y:S01]  /*4ca0*/  FMUL R28, R7.reuse, R28 ;  /* 0x0000001c071c7220 */ /* 0x048fe20000400000 */
[----:B------:R-:W-:Y:S01]  /*4cb0*/  IADD3 R11, R48, -R11, RZ ;  /* 0x8000000b300b7210 */ /* 0x000fe20007ffe0ff */
[C---:B------:R-:W-:Y:S01]  /*4cc0*/  FMUL R17, R7.reuse, R118 ;  /* 0x0000007607117220 */ /* 0x040fe20000400000 */
[C---:B------:R-:W-:Y:S01]  /*4cd0*/  FMUL R32, R7.reuse, R32 ;  /* 0x0000002007207220 */ /* 0x040fe20000400000 */
[C---:B------:R-:W-:Y:S01]  /*4ce0*/  FMUL R21, R7.reuse, R114 ;  /* 0x0000007207157220 */ /* 0x040fe20000400000 */
[C---:B------:R-:W-:Y:S01]  /*4cf0*/  FMUL R36, R7.reuse, R36 ;  /* 0x0000002407247220 */ /* 0x040fe20000400000 */
[C---:B------:R-:W-:Y:S01]  /*4d00*/  FMUL R25, R7.reuse, R110 ;  /* 0x0000006e07197220 */ /* 0x040fe20000400000 */
[C---:B------:R-:W-:Y:S01]  /*4d10*/  FMUL R40, R7.reuse, R40 ;  /* 0x0000002807287220 */ /* 0x040fe20000400000 */
[----:B------:R-:W-:Y:S01]  /*4d20*/  FMUL R7, R7, R106 ;  /* 0x0000006a07077220 */ /* 0x000fe20000400000 */
[----:B------:R-:W-:Y:S01]  /*4d30*/  F2FP.F16.F32.PACK_AB R46, R89, R6 ;  /* 0x00000006592e723e */ /* 0x000fe200000000ff */
[----:B------:R-:W-:Y:S01]  /*4d40*/  FFMA.FTZ R6, R5, R13, -0.16845393180847167969 ;  /* 0xbe2c7f3005067423 */ /* 0x000fe2000001000d */
[----:B------:R-:W-:Y:S01]  /*4d50*/  FADD R8, R8, -1 ;  /* 0xbf80000008087421 */ /* 0x000fe20000000000 */
[----:B------:R-:W-:Y:S01]  /*4d60*/  FADD R11, R11, -1 ;  /* 0xbf8000000b0b7421 */ /* 0x000fe20000000000 */
[----:B------:R-:W-:Y:S01]  /*4d70*/  F2FP.F16.F32.PACK_AB R45, R40, R7 ;  /* 0x00000007282d723e */ /* 0x000fe200000000ff */
[----:B------:R-:W-:Y:S01]  /*4d80*/  FFMA.FTZ R6, R5, R6, 0.1716887056827545166 ;  /* 0x3e2fcf2a05067423 */ /* 0x000fe20000010006 */
[----:B------:R-:W-:Y:S01]  /*4d90*/  F2FP.F16.F32.PACK_AB R47, R91, R12 ;  /* 0x0000000c5b2f723e */ /* 0x000fe200000000ff */
[-C--:B------:R-:W-:Y:S01]  /*4da0*/  FFMA.FTZ R7, R8, R13.reuse, -0.16845393180847167969 ;  /* 0xbe2c7f3008077423 */ /* 0x080fe2000001000d */
[----:B------:R-:W-:Y:S01]  /*4db0*/  FFMA.FTZ R12, R11, R13, -0.16845393180847167969 ;  /* 0xbe2c7f300b0c7423 */ /* 0x000fe2000001000d */
[----:B------:R-:W-:Y:S01]  /*4dc0*/  FFMA.FTZ R6, R5, R6, -0.17900948226451873779 ;  /* 0xbe374e4305067423 */ /* 0x000fe20000010006 */
[----:B------:R-:W-:Y:S01]  /*4dd0*/  IADD3 R170, R170, UR13, R169 ;  /* 0x0000000daaaa7c10 */ /* 0x000fe2000fffe0a9 */
[----:B------:R-:W-:Y:S01]  /*4de0*/  FFMA.FTZ R7, R8, R7, 0.1716887056827545166 ;  /* 0x3e2fcf2a08077423 */ /* 0x000fe20000010007 */
[----:B------:R-:W-:Y:S01]  /*4df0*/  FFMA.FTZ R12, R11, R12, 0.1716887056827545166 ;  /* 0x3e2fcf2a0b0c7423 */ /* 0x000fe2000001000c */
[----:B------:R-:W-:Y:S01]  /*4e00*/  FFMA.FTZ R6, R5, R6, 0.20512372255325317383 ;  /* 0x3e520bf405067423 */ /* 0x000fe20000010006 */
[----:B------:R-:W-:Y:S01]  /*4e10*/  LOP3.LUT R3, R0, 0x60, RZ, 0xc0, !PT ;  /* 0x0000006000037812 */ /* 0x000fe200078ec0ff */
[C---:B------:R-:W-:Y:S01]  /*4e20*/  FFMA.FTZ R7, R8.reuse, R7, -0.17900948226451873779 ;  /* 0xbe374e4308077423 */ /* 0x040fe20000010007 */
[----:B------:R-:W-:Y:S01]  /*4e30*/  FFMA.FTZ R12, R11, R12, -0.17900948226451873779 ;  /* 0xbe374e430b0c7423 */ /* 0x000fe2000001000c */
[----:B------:R-:W-:Y:S01]  /*4e40*/  FFMA.FTZ R6, R5, R6, -0.24046532809734344482 ;  /* 0xbe763c8b05067423 */ /* 0x000fe20000010006 */
[----:B------:R-:W-:Y:S01]  /*4e50*/  LEA R3, R3, R170, 0x3 ;  /* 0x000000aa03037211 */ /* 0x000fe200078e18ff */
[----:B------:R-:W-:Y:S01]  /*4e60*/  FFMA.FTZ R7, R8, R7, 0.20512372255325317383 ;  /* 0x3e520bf408077423 */ /* 0x000fe20000010007 */
[----:B------:R-:W-:Y:S01]  /*4e70*/  FFMA.FTZ R12, R11, R12, 0.20512372255325317383 ;  /* 0x3e520bf40b0c7423 */ /* 0x000fe2000001000c */
[----:B------:R-:W-:Y:S01]  /*4e80*/  FFMA.FTZ R6, R5, R6, 0.28857114911079406738 ;  /* 0x3e93bf9905067423 */ /* 0x000fe20000010006 */
[----:B------:R-:W-:Y:S01]  /*4e90*/  F2FP.F16.F32.PACK_AB R44, R42, R29 ;  /* 0x0000001d2a2c723e */ /* 0x000fe200000000ff */
[C---:B------:R-:W-:Y:S01]  /*4ea0*/  FFMA.FTZ R7, R8.reuse, R7, -0.24046532809734344482 ;  /* 0xbe763c8b08077423 */ /* 0x040fe20000010007 */
[----:B------:R-:W-:Y:S01]  /*4eb0*/  FFMA.FTZ R12, R11, R12, -0.24046532809734344482 ;  /* 0xbe763c8b0b0c7423 */ /* 0x000fe2000001000c */
[----:B------:R-:W-:Y:S01]  /*4ec0*/  FFMA.FTZ R6, R5, R6, -0.36067417263984680176 ;  /* 0xbeb8aa4905067423 */ /* 0x000fe20000010006 */
[----:B------:R-:W-:Y:S01]  /*4ed0*/  ISETP.GE.U32.AND P0, PT, R33, 0x7f800000, PT ;  /* 0x7f8000002100780c */ /* 0x000fe20003f06070 */
[C---:B------:R-:W-:Y:S01]  /*4ee0*/  FFMA.FTZ R7, R8.reuse, R7, 0.28857114911079406738 ;  /* 0x3e93bf9908077423 */ /* 0x040fe20000010007 */
[----:B------:R-:W-:Y:S01]  /*4ef0*/  FFMA.FTZ R12, R11, R12, 0.28857114911079406738 ;  /* 0x3e93bf990b0c7423 */ /* 0x000fe2000001000c */
[----:B------:R-:W-:Y:S01]  /*4f00*/  FFMA.FTZ R6, R5, R6, 0.48089820146560668945 ;  /* 0x3ef6384a05067423 */ /* 0x000fe20000010006 */
[----:B------:R0:W-:Y:S01]  /*4f10*/  STSM.16.M88.4 [R3], R44 ;  /* 0x0000002c03007844 */ /* 0x0001e20000000200 */
[C---:B------:R-:W-:Y:S01]  /*4f20*/  FFMA.FTZ R7, R8.reuse, R7, -0.36067417263984680176 ;  /* 0xbeb8aa4908077423 */ /* 0x040fe20000010007 */
[----:B------:R-:W-:Y:S01]  /*4f30*/  FFMA.FTZ R12, R11, R12, -0.36067417263984680176 ;  /* 0xbeb8aa490b0c7423 */ /* 0x000fe2000001000c */
[----:B------:R-:W-:Y:S01]  /*4f40*/  FFMA.FTZ R6, R5, R6, -0.72134751081466674805 ;  /* 0xbf38aa3b05067423 */ /* 0x000fe20000010006 */
[----:B------:R-:W-:Y:S01]  /*4f50*/  ISETP.GE.U32.AND P1, PT, R35, 0x7f800000, PT ;  /* 0x7f8000002300780c */ /* 0x000fe20003f26070 */
[----:B------:R-:W-:Y:S01]  /*4f60*/  FFMA.FTZ R7, R8, R7, 0.48089820146560668945 ;  /* 0x3ef6384a08077423 */ /* 0x000fe20000010007 */
[----:B------:R-:W-:Y:S01]  /*4f70*/  FFMA.FTZ R12, R11, R12, 0.48089820146560668945 ;  /* 0x3ef6384a0b0c7423 */ /* 0x000fe2000001000c */
[----:B------:R-:W-:Y:S01]  /*4f80*/  FMUL R6, R5, R6 ;  /* 0x0000000605067220 */ /* 0x000fe20000400000 */
[----:B------:R-:W-:Y:S01]  /*4f90*/  ISETP.GE.U32.AND P5, PT, R48, 0x7f800000, PT ;  /* 0x7f8000003000780c */ /* 0x000fe20003fa6070 */
[----:B------:R-:W-:Y:S01]  /*4fa0*/  FFMA.FTZ R7, R8, R7, -0.72134751081466674805 ;  /* 0xbf38aa3b08077423 */ /* 0x000fe20000010007 */
[----:B------:R-:W-:Y:S01]  /*4fb0*/  FFMA.FTZ R12, R11, R12, -0.72134751081466674805 ;  /* 0xbf38aa3b0b0c7423 */ /* 0x000fe2000001000c */
[----:B------:R-:W-:Y:S01]  /*4fc0*/  FMUL R6, R5, R6 ;  /* 0x0000000605067220 */ /* 0x000fe20000400000 */
[----:B------:R-:W-:Y:S01]  /*4fd0*/  LEA R166, R166, UR13, 0x4 ;  /* 0x0000000da6a67c11 */ /* 0x000fe2000f8e20ff */
[C---:B------:R-:W-:Y:S01]  /*4fe0*/  FMUL R7, R8.reuse, R7 ;  /* 0x0000000708077220 */ /* 0x040fe20000400000 */
[----:B------:R-:W-:Y:S01]  /*4ff0*/  FMUL R12, R11, R12 ;  /* 0x0000000c0b0c7220 */ /* 0x000fe20000400000 */
[----:B------:R-:W-:Y:S01]  /*5000*/  FFMA.FTZ R5, R5, 1.4426950216293334961, R6 ;  /* 0x3fb8aa3b05057823 */ /* 0x000fe20000010006 */
[----:B------:R-:W-:Y:S01]  /*5010*/  IADD3 R14, R37, -R14, RZ ;  /* 0x8000000e250e7210 */ /* 0x000fe20007ffe0ff */
[----:B------:R-:W-:Y:S01]  /*5020*/  FMUL R7, R8, R7 ;  /* 0x0000000708077220 */ /* 0x000fe20000400000 */
[C---:B------:R-:W-:Y:S01]  /*5030*/  FMUL R12, R11.reuse, R12 ;  /* 0x0000000c0b0c7220 */ /* 0x040fe20000400000 */
[----:B------:R-:W-:Y:S01]  /*5040*/  FADD R78, R4, R5 ;  /* 0x00000005044e7221 */ /* 0x000fe20000000000 */
[----:B------:R-:W-:Y:S01]  /*5050*/  @P0 MOV R4, 0x7f800000 ;  /* 0x7f80000000040802 */ /* 0x000fe20000000f00 */
[----:B------:R-:W-:Y:S01]  /*5060*/  FFMA.FTZ R8, R8, 1.4426950216293334961, R7 ;  /* 0x3fb8aa3b08087823 */ /* 0x000fe20000010007 */
[----:B------:R-:W-:Y:S01]  /*5070*/  FFMA.FTZ R11, R11, 1.4426950216293334961, R12 ;  /* 0x3fb8aa3b0b0b7823 */ /* 0x000fe2000001000c */
[----:B------:R-:W-:Y:S01]  /*5080*/  @P1 MOV R6, 0x7f800000 ;  /* 0x7f80000000061802 */ /* 0x000fe20000000f00 */
[----:B------:R-:W-:Y:S01]  /*5090*/  FADD R14, R14, -1 ;  /* 0xbf8000000e0e7421 */ /* 0x000fe20000000000 */
[----:B------:R-:W-:Y:S01]  /*50a0*/  @P5 MOV R5, 0x7f800000 ;  /* 0x7f80000000055802 */ /* 0x000fe20000000f00 */
[----:B------:R-:W-:Y:S01]  /*50b0*/  FADD R79, R9, R8 ;  /* 0x00000008094f7221 */ /* 0x000fe20000000000 */
[----:B------:R-:W-:Y:S01]  /*50c0*/  FADD R80, R10, R11 ;  /* 0x0000000b0a507221 */ /* 0x000fe20000000000 */
[----:B------:R-:W-:Y:S01]  /*50d0*/  @P0 FFMA.FTZ R78, R33, R4, +INF ;  /* 0x7f800000214e0423 */ /* 0x000fe20000010004 */
[----:B------:R-:W-:Y:S01]  /*50e0*/  @P1 FFMA.FTZ R79, R35, R6, +INF ;  /* 0x7f800000234f1423 */ /* 0x000fe20000010006 */
[----:B------:R-:W-:Y:S01]  /*50f0*/  @P5 FFMA.FTZ R80, R48, R5, +INF ;  /* 0x7f80000030505423 */ /* 0x000fe20000010005 */
[----:B------:R-:W-:Y:S01]  /*5100*/  BAR.SYNC.DEFER_BLOCKING 0x0 ;  /* 0x0000000000007b1d */ /* 0x000fe20000010000 */
[----:B------:R-:W-:Y:S01]  /*5110*/  FFMA.FTZ R13, R14, R13, -0.16845393180847167969 ;  /* 0xbe2c7f300e0d7423 */ /* 0x000fe2000001000d */
[----:B------:R-:W-:Y:S01]  /*5120*/  F2FP.F16.F32.PACK_AB R8, R38, R27 ;  /* 0x0000001b2608723e */ /* 0x000fe200000000ff */
[----:B0-----:R-:W-:Y:S01]  /*5130*/  IMAD R45, R85, 0xe, RZ ;  /* 0x0000000e552d7824 */ /* 0x001fe200078e02ff */
[----:B------:R-:W-:Y:S01]  /*5140*/  F2FP.F16.F32.PACK_AB R9, R36, R25 ;  /* 0x000000192409723e */ /* 0x000fe200000000ff */
[C---:B------:R-:W-:Y:S01]  /*5150*/  FFMA.FTZ R13, R14.reuse, R13, 0.1716887056827545166 ;  /* 0x3e2fcf2a0e0d7423 */ /* 0x040fe2000001000d */
[----:B------:R-:W-:Y:S01]  /*5160*/  F2FP.F16.F32.PACK_AB R10, R93, R26 ;  /* 0x0000001a5d0a723e */ /* 0x000fe200000000ff */
[----:B------:R-:W-:Y:S01]  /*5170*/  IMAD R39, R85, 0xb, RZ ;  /* 0x0000000b55277824 */ /* 0x000fe200078e02ff */
[----:B------:R-:W-:Y:S01]  /*5180*/  F2FP.F16.F32.PACK_AB R11, R95, R24 ;  /* 0x000000185f0b723e */ /* 0x000fe200000000ff */
[----:B------:R-:W-:Y:S01]  /*5190*/  FFMA.FTZ R13, R14, R13, -0.17900948226451873779 ;  /* 0xbe374e430e0d7423 */ /* 0x000fe2000001000d */
[----:B------:R-:W-:Y:S01]  /*51a0*/  ISETP.GE.U32.AND P4, PT, R37, 0x7f800000, PT ;  /* 0x7f8000002500780c */ /* 0x000fe20003f86070 */
[C---:B------:R-:W-:Y:S01]  /*51b0*/  IMAD R69, R85.reuse, 0x1a, RZ ;  /* 0x0000001a55457824 */ /* 0x040fe200078e02ff */
[----:B------:R-:W-:Y:S01]  /*51c0*/  F2FP.F16.F32.PACK_AB R24, R34, R23 ;  /* 0x000000172218723e */ /* 0x000fe200000000ff */
[----:B------:R-:W-:Y:S01]  /*51d0*/  FFMA.FTZ R13, R14, R13, 0.20512372255325317383 ;  /* 0x3e520bf40e0d7423 */ /* 0x000fe2000001000d */
[----:B------:R-:W-:Y:S01]  /*51e0*/  F2FP.F16.F32.PACK_AB R25, R32, R21 ;  /* 0x000000152019723e */ /* 0x000fe200000000ff */
[----:B------:R-:W-:Y:S01]  /*51f0*/  IMAD R73, R85, 0x1c, RZ ;  /* 0x0000001c55497824 */ /* 0x000fe200078e02ff */
[----:B------:R-:W-:Y:S01]  /*5200*/  F2FP.F16.F32.PACK_AB R26, R97, R16 ;  /* 0x00000010611a723e */ /* 0x000fe200000000ff */
[C---:B------:R-:W-:Y:S01]  /*5210*/  FFMA.FTZ R13, R14.reuse, R13, -0.24046532809734344482 ;  /* 0xbe763c8b0e0d7423 */ /* 0x040fe2000001000d */
[----:B------:R-:W-:Y:S01]  /*5220*/  F2FP.F16.F32.PACK_AB R27, R99, R22 ;  /* 0x00000016631b723e */ /* 0x000fe200000000ff */
[----:B------:R-:W-:Y:S01]  /*5230*/  IMAD R29, R85, 0x6, RZ ;  /* 0x00000006551d7824 */ /* 0x000fe200078e02ff */
[----:B------:R-:W-:Y:S01]  /*5240*/  FSETP.NEU.AND P3, PT, R33, RZ, PT ;  /* 0x000000ff2100720b */ /* 0x000fe20003f6d000 */
[----:B------:R-:W-:Y:S01]  /*5250*/  FFMA.FTZ R13, R14, R13, 0.28857114911079406738 ;  /* 0x3e93bf990e0d7423 */ /* 0x000fe2000001000d */
[----:B------:R-:W-:Y:S01]  /*5260*/  F2FP.F16.F32.PACK_AB R33, R28, R17 ;  /* 0x000000111c21723e */ /* 0x000fe200000000ff */
[C---:B------:R-:W-:Y:S01]  /*5270*/  IMAD R43, R85.reuse, 0xd, RZ ;  /* 0x0000000d552b7824 */ /* 0x040fe200078e02ff */
[----:B------:R-:W0:Y:S01]  /*5280*/  LDS.128 R4, [R166] ;  /* 0x00000000a6047984 */ /* 0x000e220000000c00 */
[C---:B------:R-:W-:Y:S01]  /*5290*/  FFMA.FTZ R13, R14.reuse, R13, -0.36067417263984680176 ;  /* 0xbeb8aa490e0d7423 */ /* 0x040fe2000001000d */
[----:B------:R-:W-:Y:S01]  /*52a0*/  @P4 MOV R12, 0x7f800000 ;  /* 0x7f800000000c4802 */ /* 0x000fe20000000f00 */
[----:B------:R-:W-:Y:S01]  /*52b0*/  IMAD R87, R85, 0x22, RZ ;  /* 0x0000002255577824 */ /* 0x000fe200078e02ff */
[----:B------:R-:W-:Y:S01]  /*52c0*/  BAR.SYNC.DEFER_BLOCKING 0x0 ;  /* 0x0000000000007b1d */ /* 0x000fe20000010000 */
[----:B------:R-:W-:Y:S01]  /*52d0*/  FFMA.FTZ R13, R14, R13, 0.48089820146560668945 ;  /* 0x3ef6384a0e0d7423 */ /* 0x000fe2000001000d */
[----:B------:R-:W-:Y:S01]  /*52e0*/  FSETP.NEU.AND P2, PT, R35, RZ, PT ;  /* 0x000000ff2300720b */ /* 0x000fe20003f4d000 */
[----:B------:R-:W-:Y:S01]  /*52f0*/  IMAD R41, R85, 0xc, RZ ;  /* 0x0000000c55297824 */ /* 0x000fe200078e02ff */
[----:B------:R-:W-:Y:S01]  /*5300*/  F2FP.F16.F32.PACK_AB R32, R30, R19 ;  /* 0x000000131e20723e */ /* 0x000fe200000000ff */
[C---:B------:R-:W-:Y:S01]  /*5310*/  FFMA.FTZ R13, R14.reuse, R13, -0.72134751081466674805 ;  /* 0xbf38aa3b0e0d7423 */ /* 0x040fe2000001000d */
[----:B------:R-:W-:Y:S01]  /*5320*/  F2FP.F16.F32.PACK_AB R34, R101, R20 ;  /* 0x000000146522723e */ /* 0x000fe200000000ff */
[----:B------:R-:W-:Y:S01]  /*5330*/  IMAD R53, R85, 0x12, RZ ;  /* 0x0000001255357824 */ /* 0x000fe200078e02ff */
[----:B------:R-:W-:Y:S01]  /*5340*/  F2FP.F16.F32.PACK_AB R35, R103, R18 ;  /* 0x000000126723723e */ /* 0x000fe200000000ff */
[C---:B------:R-:W-:Y:S01]  /*5350*/  FMUL R13, R14.reuse, R13 ;  /* 0x0000000d0e0d7220 */ /* 0x040fe20000400000 */
[C---:B------:R-:W-:Y:S01]  /*5360*/  SHF.L.U32 R21, R85.reuse, 0x1, RZ ;  /* 0x0000000155157819 */ /* 0x040fe200000006ff */
[----:B------:R-:W-:Y:S01]  /*5370*/  IMAD R65, R85, 0x18, RZ ;  /* 0x0000001855417824 */ /* 0x000fe200078e02ff */
[----:B------:R-:W-:Y:S01]  /*5380*/  FSETP.NEU.AND P0, PT, R37, RZ, PT ;  /* 0x000000ff2500720b */ /* 0x000fe20003f0d000 */
[C---:B------:R-:W-:Y:S01]  /*5390*/  FMUL R13, R14.reuse, R13 ;  /* 0x0000000d0e0d7220 */ /* 0x040fe20000400000 */
[CC--:B------:R-:W-:Y:S01]  /*53a0*/  LEA R31, R85.reuse, -R85.reuse, 0x3 ;  /* 0x80000055551f7211 */ /* 0x0c0fe200078e18ff */
[C---:B------:R-:W-:Y:S01]  /*53b0*/  IMAD R77, R85.reuse, 0x1e, RZ ;  /* 0x0000001e554d7824 */ /* 0x040fe200078e02ff */
[CC--:B------:R-:W-:Y:S01]  /*53c0*/  LEA R23, R85.reuse, R85.reuse, 0x1 ;  /* 0x0000005555177211 */ /* 0x0c0fe200078e08ff */
[----:B------:R-:W-:Y:S01]  /*53d0*/  FFMA.FTZ R14, R14, 1.4426950216293334961, R13 ;  /* 0x3fb8aa3b0e0e7823 */ /* 0x000fe2000001000d */
[----:B------:R-:W-:Y:S01]  /*53e0*/  FSETP.NEU.AND P1, PT, R48, RZ, PT ;  /* 0x000000ff3000720b */ /* 0x000fe20003f2d000 */
[C---:B------:R-:W-:Y:S01]  /*53f0*/  IMAD R89, R85.reuse, 0x24, RZ ;  /* 0x0000002455597824 */ /* 0x040fe200078e02ff */
[----:B------:R-:W-:Y:S01]  /*5400*/  LEA R47, R85, -R85, 0x4 ;  /* 0x80000055552f7211 */ /* 0x000fe200078e20ff */
[----:B------:R-:W-:Y:S01]  /*5410*/  FADD R81, R15, R14 ;  /* 0x0000000e0f517221 */ /* 0x000fe20000000000 */
[----:B------:R-:W-:Y:S01]  /*5420*/  @P4 FFMA.FTZ R81, R37, R12, +INF ;  /* 0x7f80000025514423 */ /* 0x000fe2000001000c */
[----:B------:R-:W1:Y:S01]  /*5430*/  LDC.64 R14, c[0x0][0x228] ;  /* 0x00008a00ff0e7b82 */ /* 0x000e620000000a00 */
[----:B------:R-:W-:Y:S01]  /*5440*/  STSM.16.M88.4 [R3], R8 ;  /* 0x0000000803007844 */ /* 0x000fe20000000200 */
[----:B------:R-:W-:Y:S01]  /*5450*/  IMAD R12, R167, UR5, RZ ;  /* 0x00000005a70c7c24 */ /* 0x000fe2000f8e02ff */
[----:B------:R-:W-:Y:S01]  /*5460*/  USHF.L.U32 UR5, UR4, 0x1, URZ ;  /* 0x0000000104057899 */ /* 0x000fe2000800063f */
[----:B------:R-:W-:-:S04]  /*5470*/  IMAD R37, R85, 0xa, RZ ;  /* 0x0000000a55257824 */ /* 0x000fc800078e02ff */
[----:B------:R-:W-:Y:S01]  /*5480*/  BAR.SYNC.DEFER_BLOCKING 0x0 ;  /* 0x0000000000007b1d */ /* 0x000fe20000010000 */
[C---:B------:R-:W-:Y:S01]  /*5490*/  SHF.L.U32 R49, R85.reuse, 0x4, RZ ;  /* 0x0000000455317819 */ /* 0x040fe200000006ff */
[C---:B------:R-:W-:Y:S01]  /*54a0*/  IMAD R55, R85.reuse, 0x13, RZ ;  /* 0x0000001355377824 */ /* 0x040fe200078e02ff */
[C---:B------:R-:W-:Y:S01]  /*54b0*/  SHF.L.U32 R13, R12.reuse, 0x1, RZ ;  /* 0x000000010c0d7819 */ /* 0x040fe200000006ff */
[----:B------:R-:W-:Y:S01]  /*54c0*/  IMAD.HI R12, R12, 0x2, RZ ;  /* 0x000000020c0c7827 */ /* 0x000fe200078e02ff */
[CC--:B------:R-:W-:Y:S02]  /*54d0*/  LEA R51, R85.reuse, R85.reuse, 0x4 ;  /* 0x0000005555337211 */ /* 0x0c0fe400078e20ff */
[C---:B------:R-:W-:Y:S01]  /*54e0*/  LEA R83, R85.reuse, -R85, 0x5 ;  /* 0x8000005555537211 */ /* 0x040fe200078e28ff */
[C---:B------:R-:W-:Y:S01]  /*54f0*/  IMAD R91, R85.reuse, 0x26, RZ ;  /* 0x00000026555b7824 */ /* 0x040fe200078e02ff */
[----:B------:R-:W-:Y:S01]  /*5500*/  SHF.R.U32.HI R2, RZ, 0x1, R0 ;  /* 0x00000001ff027819 */ /* 0x000fe20000011600 */
[----:B------:R-:W-:Y:S01]  /*5510*/  IMAD R93, R85, 0x28, RZ ;  /* 0x00000028555d7824 */ /* 0x000fe200078e02ff */
[----:B------:R-:W-:Y:S01]  /*5520*/  FSEL R79, R79, -INF , P2 ;  /* 0xff8000004f4f7808 */ /* 0x000fe20001000000 */
[C---:B------:R-:W-:Y:S01]  /*5530*/  IMAD R59, R85.reuse, 0x15, RZ ;  /* 0x00000015553b7824 */ /* 0x040fe200078e02ff */
[----:B------:R-:W-:Y:S01]  /*5540*/  IADD3 R171, R172, UR13, R171 ;  /* 0x0000000dacab7c10 */ /* 0x000fe2000fffe0ab */
[C---:B------:R-:W-:Y:S01]  /*5550*/  IMAD R95, R85.reuse, 0x2a, RZ ;  /* 0x0000002a555f7824 */ /* 0x040fe200078e02ff */
[----:B------:R-:W-:Y:S01]  /*5560*/  LOP3.LUT R2, R2, 0x4, RZ, 0xc0, !PT ;  /* 0x0000000402027812 */ /* 0x000fe200078ec0ff */
[----:B------:R-:W-:-:S02]  /*5570*/  IMAD R97, R85, 0x2c, RZ ;  /* 0x0000002c55617824 */ /* 0x000fc400078e02ff */
[----:B------:R-:W-:Y:S01]  /*5580*/  FFMA R79, R79, 0.69314718246459960938, R188 ;  /* 0x3f3172184f4f7823 */ /* 0x000fe200000000bc */
[----:B------:R-:W-:Y:S01]  /*5590*/  IMAD R63, R85, 0x17, RZ ;  /* 0x00000017553f7824 */ /* 0x000fe200078e02ff */
[----:B-1----:R-:W-:Y:S01]  /*55a0*/  IADD3 R16, P4, P5, R13, UR5, R14 ;  /* 0x000000050d107c10 */ /* 0x002fe2000fd9e00e */
[----:B------:R-:W-:Y:S01]  /*55b0*/  UIMAD.WIDE UR4, UR4, 0x2, URZ ;  /* 0x00000002040478a5 */ /* 0x000fe2000f8e023f */
[C---:B------:R-:W-:Y:S01]  /*55c0*/  IMAD R99, R85.reuse, 0x2e, RZ ;  /* 0x0000002e55637824 */ /* 0x040fe200078e02ff */
[----:B------:R-:W-:Y:S01]  /*55d0*/  IADD3 R2, R2, R171, RZ ;  /* 0x000000ab02027210 */ /* 0x000fe20007ffe0ff */
[C---:B------:R-:W-:Y:S01]  /*55e0*/  IMAD R101, R85.reuse, 0x30, RZ ;  /* 0x0000003055657824 */ /* 0x040fe200078e02ff */
[----:B------:R-:W1:Y:S01]  /*55f0*/  LDS.128 R8, [R166] ;  /* 0x00000000a6087984 */ /* 0x000e620000000c00 */
[CC--:B------:R-:W-:Y:S01]  /*5600*/  LEA R20, P6, R85.reuse, R16.reuse, 0x2 ;  /* 0x0000001055147211 */ /* 0x0c0fe200078c10ff */
[----:B------:R-:W-:Y:S01]  /*5610*/  IMAD R67, R85, 0x19, RZ ;  /* 0x0000001955437824 */ /* 0x000fe200078e02ff */
[----:B------:R-:W-:Y:S01]  /*5620*/  IADD3.X R17, R12, UR5, R15, P4, P5 ;  /* 0x000000050c117c10 */ /* 0x000fe2000a7ea40f */
[----:B------:R-:W-:Y:S01]  /*5630*/  BAR.SYNC.DEFER_BLOCKING 0x0 ;  /* 0x0000000000007b1d */ /* 0x000fe20000010000 */
[-C--:B------:R-:W-:Y:S01]  /*5640*/  IADD3 R18, P5, R21, R16.reuse, RZ ;  /* 0x0000001015127210 */ /* 0x080fe20007fbe0ff */
[----:B------:R-:W-:Y:S01]  /*5650*/  IMAD R103, R85, 0x32, RZ ;  /* 0x0000003255677824 */ /* 0x000fe200078e02ff */
[-C--:B------:R-:W-:Y:S01]  /*5660*/  LEA.HI.X.SX32 R21, R21, R17.reuse, 0x1, P6 ;  /* 0x0000001115157211 */ /* 0x080fe200030f0eff */
[C---:B------:R-:W-:Y:S01]  /*5670*/  IMAD R105, R85.reuse, 0x34, RZ ;  /* 0x0000003455697824 */ /* 0x040fe200078e02ff */
[CC--:B------:R-:W-:Y:S01]  /*5680*/  LEA.HI.X.SX32 R19, R85.reuse, R17.reuse, 0x1, P5 ;  /* 0x0000001155137211 */ /* 0x0c0fe200028f0eff */
[----:B------:R-:W-:Y:S01]  /*5690*/  IMAD R71, R85, 0x1b, RZ ;  /* 0x0000001b55477824 */ /* 0x000fe200078e02ff */
[-C--:B------:R-:W-:Y:S01]  /*56a0*/  IADD3 R22, P4, R29, R16.reuse, RZ ;  /* 0x000000101d167210 */ /* 0x080fe20007f9e0ff */
[C---:B------:R-:W-:Y:S01]  /*56b0*/  IMAD R107, R85.reuse, 0x36, RZ ;  /* 0x00000036556b7824 */ /* 0x040fe200078e02ff */
[----:B------:R-:W-:Y:S01]  /*56c0*/  ULDC UR4, c[0x0][0x27c] ;  /* 0x00009f0000047ab9 */ /* 0x000fe20000000800 */
[----:B------:R-:W-:Y:S01]  /*56d0*/  IMAD R109, R85, 0x38, RZ ;  /* 0x00000038556d7824 */ /* 0x000fe200078e02ff */
[-C--:B------:R-:W-:Y:S01]  /*56e0*/  LEA.HI.X.SX32 R23, R23, R17.reuse, 0x1, P4 ;  /* 0x0000001117177211 */ /* 0x080fe200020f0eff */
[----:B------:R-:W-:Y:S01]  /*56f0*/  IMAD R75, R85, 0x1d, RZ ;  /* 0x0000001d554b7824 */ /* 0x000fe200078e02ff */
[----:B------:R-:W-:Y:S01]  /*5700*/  IADD3 R28, P4, R41, R16, RZ ;  /* 0x00000010291c7210 */ /* 0x000fe20007f9e0ff */
[C---:B------:R-:W-:Y:S01]  /*5710*/  IMAD R111, R85.reuse, 0x3a, RZ ;  /* 0x0000003a556f7824 */ /* 0x040fe200078e02ff */
[----:B------:R-:W-:Y:S01]  /*5720*/  UIMAD UR4, UR12, UR4, URZ ;  /* 0x000000040c0472a4 */ /* 0x000fe2000f8e023f */
[----:B------:R-:W-:Y:S01]  /*5730*/  IMAD R113, R85, 0x3c, RZ ;  /* 0x0000003c55717824 */ /* 0x000fe200078e02ff */
[----:B------:R-:W-:Y:S01]  /*5740*/  LEA.HI.X.SX32 R29, R29, R17, 0x1, P4 ;  /* 0x000000111d1d7211 */ /* 0x000fe200020f0eff */
[----:B------:R-:W-:Y:S01]  /*5750*/  IMAD R115, R85, 0x3e, RZ ;  /* 0x0000003e55737824 */ /* 0x000fe200078e02ff */
[----:B------:R-:W-:-:S02]  /*5760*/  USHF.L.U32 UR6, UR4, 0x2, URZ ;  /* 0x0000000204067899 */ /* 0x000fc4000800063f */
[----:B------:R-:W-:Y:S01]  /*5770*/  UIMAD.WIDE UR4, UR4, 0x4, URZ ;  /* 0x00000004040478a5 */ /* 0x000fe2000f8e023f */
[----:B------:R2:W-:Y:S01]  /*5780*/  STSM.16.M88.4 [R3], R24 ;  /* 0x0000001803007844 */ /* 0x0005e20000000200 */
[----:B------:R-:W-:Y:S01]  /*5790*/  BAR.SYNC.DEFER_BLOCKING 0x0 ;  /* 0x0000000000007b1d */ /* 0x000fe20000010000 */
[C---:B--2---:R-:W-:Y:S02]  /*57a0*/  SHF.L.U32 R25, R85.reuse, 0x2, RZ ;  /* 0x0000000255197819 */ /* 0x044fe400000006ff */
[C---:B------:R-:W-:Y:S02]  /*57b0*/  LEA R27, R85.reuse, R85, 0x2 ;  /* 0x00000055551b7211 */ /* 0x040fe400078e10ff */
[-C--:B------:R-:W-:Y:S02]  /*57c0*/  LEA R24, P5, R85, R16.reuse, 0x3 ;  /* 0x0000001055187211 */ /* 0x080fe400078a18ff */
[----:B------:R-:W-:Y:S02]  /*57d0*/  IADD3 R26, P6, R37, R16, RZ ;  /* 0x00000010251a7210 */ /* 0x000fe40007fde0ff */
[----:B------:R-:W-:-:S02]  /*57e0*/  LEA.HI.X.SX32 R25, R25, R17, 0x1, P5 ;  /* 0x0000001119197211 */ /* 0x000fc400028f0eff */
[----:B------:R-:W-:Y:S01]  /*57f0*/  LEA.HI.X.SX32 R27, R27, R17, 0x1, P6 ;  /* 0x000000111b1b7211 */ /* 0x000fe200030f0eff */
[----:B------:R-:W2:Y:S01]  /*5800*/  LDS.128 R12, [R166] ;  /* 0x00000000a60c7984 */ /* 0x000ea20000000c00 */
[----:B------:R-:W-:Y:S01]  /*5810*/  BAR.SYNC.DEFER_BLOCKING 0x0 ;  /* 0x0000000000007b1d */ /* 0x000fe20000010000 */
[----:B------:R-:W-:-:S04]  /*5820*/  IADD3 R30, P5, R45, R16, RZ ;  /* 0x000000102d1e7210 */ /* 0x000fc80007fbe0ff */
[----:B------:R-:W-:Y:S02]  /*5830*/  LEA.HI.X.SX32 R31, R31, R17, 0x1, P5 ;  /* 0x000000111f1f7211 */ /* 0x000fe400028f0eff */
[----:B------:R-:W-:-:S04]  /*5840*/  IADD3 R36, P5, R57, R16, RZ ;  /* 0x0000001039247210 */ /* 0x000fc80007fbe0ff */
[----:B------:R-:W-:Y:S02]  /*5850*/  LEA.HI.X.SX32 R37, R37, R17, 0x1, P5 ;  /* 0x0000001125257211 */ /* 0x000fe400028f0eff */
[----:B------:R-:W-:-:S04]  /*5860*/  IADD3 R42, P5, R69, R16, RZ ;  /* 0x00000010452a7210 */ /* 0x000fc80007fbe0ff */
[----:B------:R-:W-:Y:S02]  /*5870*/  LEA.HI.X.SX32 R43, R43, R17, 0x1, P5 ;  /* 0x000000112b2b7211 */ /* 0x000fe400028f0eff */
[----:B------:R-:W-:-:S04]  /*5880*/  LEA R48, P5, R85, R16, 0x5 ;  /* 0x0000001055307211 */ /* 0x000fc800078a28ff */
[----:B------:R-:W-:Y:S01]  /*5890*/  LEA.HI.X.SX32 R49, R49, R17, 0x1, P5 ;  /* 0x0000001131317211 */ /* 0x000fe200028f0eff */
[----:B------:R3:W-:Y:S01]  /*58a0*/  STSM.16.M88.4 [R3], R32 ;  /* 0x0000002003007844 */ /* 0x0007e20000000200 */
[----:B------:R-:W-:Y:S01]  /*58b0*/  BAR.SYNC.DEFER_BLOCKING 0x0 ;  /* 0x0000000000007b1d */ /* 0x000fe20000010000 */
[----:B------:R-:W-:-:S04]  /*58c0*/  IADD3 R54, P5, R91, R16, RZ ;  /* 0x000000105b367210 */ /* 0x000fc80007fbe0ff */
[----:B------:R-:W-:Y:S02]  /*58d0*/  LEA.HI.X.SX32 R55, R55, R17, 0x1, P5 ;  /* 0x0000001137377211 */ /* 0x000fe400028f0eff */
[-C--:B------:R-:W-:Y:S02]  /*58e0*/  IADD3 R60, P5, R97, R16.reuse, RZ ;  /* 0x00000010613c7210 */ /* 0x080fe40007fbe0ff */
[C---:B---3--:R-:W-:Y:S02]  /*58f0*/  SHF.L.U32 R3, R85.reuse, 0x3, RZ ;  /* 0x0000000355037819 */ /* 0x048fe400000006ff */
[C---:B------:R-:W-:Y:S02]  /*5900*/  LEA R32, P6, R85.reuse, R16, 0x4 ;  /* 0x0000001055207211 */ /* 0x040fe400078c20ff */
[----:B------:R-:W-:Y:S02]  /*5910*/  LEA R35, R85, R85, 0x3 ;  /* 0x0000005555237211 */ /* 0x000fe400078e18ff */
[----:B------:R-:W-:-:S02]  /*5920*/  LEA.HI.X.SX32 R33, R3, R17, 0x1, P6 ;  /* 0x0000001103217211 */ /* 0x000fc400030f0eff */
[-C--:B------:R-:W-:Y:S02]  /*5930*/  IADD3 R38, P6, R61, R16.reuse, RZ ;  /* 0x000000103d267210 */ /* 0x080fe40007fde0ff */
[-C--:B------:R-:W-:Y:S02]  /*5940*/  IADD3 R34, P4, R53, R16.reuse, RZ ;  /* 0x0000001035227210 */ /* 0x080fe40007f9e0ff */
[-C--:B------:R-:W-:Y:S01]  /*5950*/  LEA.HI.X.SX32 R39, R39, R17.reuse, 0x1, P6 ;  /* 0x0000001127277211 */ /* 0x080fe200030f0eff */
[----:B0-----:R0:W-:Y:S01]  /*5960*/  STG.E.U16 desc[UR20][R16.64], R4 ;  /* 0x0000000410007986 */ /* 0x0011e2000c101514 */
[----:B------:R-:W-:Y:S02]  /*5970*/  IADD3 R44, P6, R73, R16, RZ ;  /* 0x00000010492c7210 */ /* 0x000fe40007fde0ff */
[-C--:B------:R-:W-:Y:S02]  /*5980*/  LEA.HI.X.SX32 R35, R35, R17.reuse, 0x1, P4 ;  /* 0x0000001123237211 */ /* 0x080fe400020f0eff */
[----:B------:R-:W-:-:S02]  /*5990*/  LEA.HI.X.SX32 R45, R45, R17, 0x1, P6 ;  /* 0x000000112d2d7211 */ /* 0x000fc400030f0eff */
[-C--:B------:R-:W-:Y:S02]  /*59a0*/  IADD3 R50, P6, R87, R16.reuse, RZ ;  /* 0x0000001057327210 */ /* 0x080fe40007fde0ff */
[----:B------:R-:W3:Y:S01]  /*59b0*/  LDS.128 R84, [R166] ;  /* 0x00000000a6547984 */ /* 0x000ee20000000c00 */
[-C--:B------:R-:W-:Y:S02]  /*59c0*/  IADD3 R40, P4, R65, R16.reuse, RZ ;  /* 0x0000001041287210 */ /* 0x080fe40007f9e0ff */
[----:B0-----:R-:W-:Y:S02]  /*59d0*/  PRMT R4, R4, 0x7632, R4 ;  /* 0x0000763204047816 */ /* 0x001fe40000000004 */
[----:B------:R-:W-:Y:S02]  /*59e0*/  LEA.HI.X.SX32 R41, R41, R17, 0x1, P4 ;  /* 0x0000001129297211 */ /* 0x000fe400020f0eff */
[----:B------:R-:W-:Y:S01]  /*59f0*/  IADD3 R46, P4, R77, R16, RZ ;  /* 0x000000104d2e7210 */ /* 0x000fe20007f9e0ff */
[----:B------:R0:W-:Y:S01]  /*5a00*/  STG.E.U16 desc[UR20][R18.64], R4 ;  /* 0x0000000412007986 */ /* 0x0001e2000c101514 */
[----:B------:R-:W-:-:S02]  /*5a10*/  PRMT R3, R5, 0x7632, R3 ;  /* 0x0000763205037816 */ /* 0x000fc40000000003 */
[-C--:B------:R-:W-:Y:S01]  /*5a20*/  LEA.HI.X.SX32 R47, R47, R17.reuse, 0x1, P4 ;  /* 0x000000112f2f7211 */ /* 0x080fe200020f0eff */
[----:B------:R4:W-:Y:S01]  /*5a30*/  STG.E.U16 desc[UR20][R20.64], R5 ;  /* 0x0000000514007986 */ /* 0x0009e2000c101514 */
[-C--:B------:R-:W-:Y:S02]  /*5a40*/  IADD3 R52, P4, R89, R16.reuse, RZ ;  /* 0x0000001059347210 */ /* 0x080fe40007f9e0ff */
[-C--:B------:R-:W-:Y:S01]  /*5a50*/  LEA.HI.X.SX32 R51, R51, R17.reuse, 0x1, P6 ;  /* 0x0000001133337211 */ /* 0x080fe200030f0eff */
[----:B------:R5:W-:Y:S01]  /*5a60*/  STG.E.U16 desc[UR20][R22.64], R3 ;  /* 0x0000000316007986 */ /* 0x000be2000c101514 */
[----:B------:R-:W-:Y:S02]  /*5a70*/  IADD3 R56, P6, R93, R16, RZ ;  /* 0x000000105d387210 */ /* 0x000fe40007fde0ff */
[----:B------:R-:W-:Y:S01]  /*5a80*/  LEA.HI.X.SX32 R53, R53, R17, 0x1, P4 ;  /* 0x0000001135357211 */ /* 0x000fe200020f0eff */
[----:B------:R2:W-:Y:S01]  /*5a90*/  STG.E.U16 desc[UR20][R24.64], R6 ;  /* 0x0000000618007986 */ /* 0x0005e2000c101514 */
[----:B0-----:R-:W-:-:S02]  /*5aa0*/  PRMT R19, R6, 0x7632, R19 ;  /* 0x0000763206137816 */ /* 0x001fc40000000013 */
[-C--:B------:R-:W-:Y:S02]  /*5ab0*/  IADD3 R58, P4, R95, R16.reuse, RZ ;  /* 0x000000105f3a7210 */ /* 0x080fe40007f9e0ff */
[----:B----4-:R-:W-:Y:S01]  /*5ac0*/  PRMT R21, R7, 0x7632, R21 ;  /* 0x0000763207157816 */ /* 0x010fe20000000015 */
[----:B------:R0:W-:Y:S01]  /*5ad0*/  STG.E.U16 desc[UR20][R26.64], R19 ;  /* 0x000000131a007986 */ /* 0x0001e2000c101514 */
[----:B-1----:R-:W-:Y:S02]  /*5ae0*/  PRMT R4, R9, 0x7632, R4 ;  /* 0x0000763209047816 */ /* 0x002fe40000000004 */
[----:B-----5:R-:W-:Y:S01]  /*5af0*/  PRMT R23, R8, 0x7632, R23 ;  /* 0x0000763208177816 */ /* 0x020fe20000000017 */
[----:B------:R-:W-:Y:S01]  /*5b00*/  STG.E.U16 desc[UR20][R28.64], R7 ;  /* 0x000000071c007986 */ /* 0x000fe2000c101514 */
[----:B------:R-:W-:Y:S02]  /*5b10*/  PRMT R3, R10, 0x7632, R3 ;  /* 0x000076320a037816 */ /* 0x000fe40000000003 */
[----:B------:R-:W-:Y:S01]  /*5b20*/  LEA.HI.X.SX32 R57, R57, R17, 0x1, P6 ;  /* 0x0000001139397211 */ /* 0x000fe200030f0eff */
[----:B------:R-:W-:Y:S01]  /*5b30*/  STG.E.U16 desc[UR20][R30.64], R21 ;  /* 0x000000151e007986 */ /* 0x000fe2000c101514 */
[----:B------:R-:W-:-:S02]  /*5b40*/  IADD3 R62, P6, R99, R16, RZ ;  /* 0x00000010633e7210 */ /* 0x000fc40007fde0ff */
[-C--:B------:R-:W-:Y:S01]  /*5b50*/  LEA.HI.X.SX32 R59, R59, R17.reuse, 0x1, P4 ;  /* 0x000000113b3b7211 */ /* 0x080fe200020f0eff */
[----:B------:R-:W-:Y:S01]  /*5b60*/  STG.E.U16 desc[UR20][R32.64], R8 ;  /* 0x0000000820007986 */ /* 0x000fe2000c101514 */
[----:B------:R-:W-:Y:S02]  /*5b70*/  PRMT R5, R11, 0x7632, R5 ;  /* 0x000076320b057816 */ /* 0x000fe40000000005 */
[-C--:B------:R-:W-:Y:S01]  /*5b80*/  IADD3 R64, P4, R101, R16.reuse, RZ ;  /* 0x0000001065407210 */ /* 0x080fe20007f9e0ff */
[----:B------:R-:W-:Y:S01]  /*5b90*/  STG.E.U16 desc[UR20][R34.64], R23 ;  /* 0x0000001722007986 */ /* 0x000fe2000c101514 */
[----:B------:R-:W-:Y:S02]  /*5ba0*/  LEA.HI.X.SX32 R61, R61, R17, 0x1, P5 ;  /* 0x000000113d3d7211 */ /* 0x000fe400028f0eff */
[----:B------:R-:W-:Y:S01]  /*5bb0*/  IADD3 R66, P5, R103, R16, RZ ;  /* 0x0000001067427210 */ /* 0x000fe20007fbe0ff */
[----:B------:R1:W-:Y:S01]  /*5bc0*/  STG.E.U16 desc[UR20][R36.64], R9 ;  /* 0x0000000924007986 */ /* 0x0003e2000c101514 */
[----:B--2---:R-:W-:-:S02]  /*5bd0*/  PRMT R25, R12, 0x7632, R25 ;  /* 0x000076320c197816 */ /* 0x004fc40000000019 */
[-C--:B------:R-:W-:Y:S01]  /*5be0*/  LEA.HI.X.SX32 R63, R63, R17.reuse, 0x1, P6 ;  /* 0x000000113f3f7211 */ /* 0x080fe200030f0eff */
[----:B------:R-:W-:Y:S01]  /*5bf0*/  STG.E.U16 desc[UR20][R38.64], R4 ;  /* 0x0000000426007986 */ /* 0x000fe2000c101514 */
[----:B0-----:R-:W-:Y:S02]  /*5c00*/  PRMT R27, R13, 0x7632, R27 ;  /* 0x000076320d1b7816 */ /* 0x001fe4000000001b */
[-C--:B------:R-:W-:Y:S01]  /*5c10*/  IADD3 R68, P6, R105, R16.reuse, RZ ;  /* 0x0000001069447210 */ /* 0x080fe20007fde0ff */
[----:B------:R-:W-:Y:S01]  /*5c20*/  STG.E.U16 desc[UR20][R40.64], R10 ;  /* 0x0000000a28007986 */ /* 0x000fe2000c101514 */
[-C--:B------:R-:W-:Y:S02]  /*5c30*/  LEA.HI.X.SX32 R65, R65, R17.reuse, 0x1, P4 ;  /* 0x0000001141417211 */ /* 0x080fe400020f0eff */
[-C--:B------:R-:W-:Y:S01]  /*5c40*/  IADD3 R70, P4, R107, R16.reuse, RZ ;  /* 0x000000106b467210 */ /* 0x080fe20007f9e0ff */
[----:B------:R0:W-:Y:S01]  /*5c50*/  STG.E.U16 desc[UR20][R42.64], R3 ;  /* 0x000000032a007986 */ /* 0x0001e2000c101514 */
[----:B------:R-:W-:Y:S01]  /*5c60*/  LEA.HI.X.SX32 R67, R67, R17, 0x1, P5 ;  /* 0x0000001143437211 */ /* 0x000fe200028f0eff */
[----:B-1----:R-:W1:Y:S01]  /*5c70*/  LDC.64 R8, c[0x0][0x230] ;  /* 0x00008c00ff087b82 */ /* 0x002e620000000a00 */
[----:B------:R-:W-:Y:S01]  /*5c80*/  PRMT R29, R14, 0x7632, R29 ;  /* 0x000076320e1d7816 */ /* 0x000fe2000000001d */
[----:B------:R-:W-:Y:S01]  /*5c90*/  STG.E.U16 desc[UR20][R44.64], R11 ;  /* 0x0000000b2c007986 */ /* 0x000fe2000c101514 */
[----:B------:R-:W-:-:S02]  /*5ca0*/  IADD3 R72, P5, R109, R16, RZ ;  /* 0x000000106d487210 */ /* 0x000fc40007fbe0ff */
[----:B------:R-:W-:Y:S01]  /*5cb0*/  PRMT R31, R15, 0x7632, R31 ;  /* 0x000076320f1f7816 */ /* 0x000fe2000000001f */
[----:B------:R2:W-:Y:S01]  /*5cc0*/  STG.E.U16 desc[UR20][R46.64], R5 ;  /* 0x000000052e007986 */ /* 0x0005e2000c101514 */
[-C--:B------:R-:W-:Y:S02]  /*5cd0*/  LEA.HI.X.SX32 R69, R69, R17.reuse, 0x1, P6 ;  /* 0x0000001145457211 */ /* 0x080fe400030f0eff */
[-C--:B------:R-:W-:Y:S01]  /*5ce0*/  IADD3 R74, P6, R111, R16.reuse, RZ ;  /* 0x000000106f4a7210 */ /* 0x080fe20007fde0ff */
[----:B------:R-:W-:Y:S01]  /*5cf0*/  STG.E.U16 desc[UR20][R48.64], R12 ;  /* 0x0000000c30007986 */ /* 0x000fe2000c101514 */
[----:B------:R-:W-:Y:S02]  /*5d00*/  LEA.HI.X.SX32 R71, R71, R17, 0x1, P4 ;  /* 0x0000001147477211 */ /* 0x000fe400020f0eff */
[----:B---3--:R-:W-:Y:S01]  /*5d10*/  PRMT R33, R84, 0x7632, R33 ;  /* 0x0000763254217816 */ /* 0x008fe20000000021 */
[----:B------:R-:W-:Y:S01]  /*5d20*/  STG.E.U16 desc[UR20][R50.64], R25 ;  /* 0x0000001932007986 */ /* 0x000fe2000c101514 */
[----:B------:R-:W-:-:S02]  /*5d30*/  IADD3 R76, P4, R113, R16, RZ ;  /* 0x00000010714c7210 */ /* 0x000fc40007f9e0ff */
[-C--:B------:R-:W-:Y:S01]  /*5d40*/  LEA.HI.X.SX32 R73, R73, R17.reuse, 0x1, P5 ;  /* 0x0000001149497211 */ /* 0x080fe200028f0eff */
[----:B------:R-:W-:Y:S01]  /*5d50*/  STG.E.U16 desc[UR20][R52.64], R13 ;  /* 0x0000000d34007986 */ /* 0x000fe2000c101514 */
[----:B------:R-:W-:Y:S02]  /*5d60*/  IADD3 R16, P5, R115, R16, RZ ;  /* 0x0000001073107210 */ /* 0x000fe40007fbe0ff */
[----:B------:R-:W-:Y:S01]  /*5d70*/  PRMT R35, R85, 0x7632, R35 ;  /* 0x0000763255237816 */ /* 0x000fe20000000023 */
[----:B------:R-:W-:Y:S01]  /*5d80*/  STG.E.U16 desc[UR20][R54.64], R27 ;  /* 0x0000001b36007986 */ /* 0x000fe2000c101514 */
[-C--:B------:R-:W-:Y:S02]  /*5d90*/  LEA.HI.X.SX32 R75, R75, R17.reuse, 0x1, P6 ;  /* 0x000000114b4b7211 */ /* 0x080fe400030f0eff */
[----:B------:R-:W-:Y:S01]  /*5da0*/  PRMT R37, R86, 0x7632, R37 ;  /* 0x0000763256257816 */ /* 0x000fe20000000025 */
[----:B------:R-:W-:Y:S01]  /*5db0*/  STG.E.U16 desc[UR20][R56.64], R14 ;  /* 0x0000000e38007986 */ /* 0x000fe2000c101514 */
[----:B------:R-:W-:-:S02]  /*5dc0*/  LEA.HI.X.SX32 R77, R77, R17, 0x1, P4 ;  /* 0x000000114d4d7211 */ /* 0x000fc400020f0eff */
[----:B------:R-:W-:Y:S01]  /*5dd0*/  LEA.HI.X.SX32 R17, R83, R17, 0x1, P5 ;  /* 0x0000001153117211 */ /* 0x000fe200028f0eff */
[----:B------:R-:W-:Y:S01]  /*5de0*/  STG.E.U16 desc[UR20][R58.64], R29 ;  /* 0x0000001d3a007986 */ /* 0x000fe2000c101514 */
[----:B------:R-:W-:Y:S02]  /*5df0*/  PRMT R6, R87, 0x7632, R6 ;  /* 0x0000763257067816 */ /* 0x000fe40000000006 */
[----:B0-----:R-:W-:Y:S01]  /*5e00*/  FSEL R3, R80, -INF , P1 ;  /* 0xff80000050037808 */ /* 0x001fe20000800000 */
[----:B------:R-:W-:Y:S01]  /*5e10*/  STG.E.U16 desc[UR20][R60.64], R15 ;  /* 0x0000000f3c007986 */ /* 0x000fe2000c101514 */
[----:B------:R-:W-:Y:S02]  /*5e20*/  SHF.L.U32 R4, R0, 0x1, RZ ;  /* 0x0000000100047819 */ /* 0x000fe400000006ff */
[----:B--2---:R-:W-:Y:S01]  /*5e30*/  FSEL R5, R78, -INF , P3 ;  /* 0xff8000004e057808 */ /* 0x004fe20001800000 */
[----:B------:R-:W-:Y:S01]  /*5e40*/  STG.E.U16 desc[UR20][R62.64], R31 ;  /* 0x0000001f3e007986 */ /* 0x000fe2000c101514 */
[----:B------:R-:W-:Y:S01]  /*5e50*/  FSEL R0, R81, -INF , P0 ;  /* 0xff80000051007808 */ /* 0x000fe20000000000 */
[----:B------:R-:W-:Y:S01]  /*5e60*/  FFMA R186, R3, 0.69314718246459960938, R186 ;  /* 0x3f31721803ba7823 */ /* 0x000fe200000000ba */
[----:B------:R-:W-:Y:S01]  /*5e70*/  LOP3.LUT R3, R4, 0xf8, RZ, 0xc0, !PT ;  /* 0x000000f804037812 */ /* 0x000fe200078ec0ff */
[----:B------:R-:W-:Y:S01]  /*5e80*/  STG.E.U16 desc[UR20][R64.64], R84 ;  /* 0x0000005440007986 */ /* 0x000fe2000c101514 */
[----:B------:R-:W-:Y:S01]  /*5e90*/  FFMA R78, R5, 0.69314718246459960938, R176 ;  /* 0x3f317218054e7823 */ /* 0x000fe200000000b0 */
[----:B------:R-:W-:Y:S01]  /*5ea0*/  FFMA R187, R0, 0.69314718246459960938, R231 ;  /* 0x3f31721800bb7823 */ /* 0x000fe200000000e7 */
[C---:B------:R-:W-:Y:S01]  /*5eb0*/  SHF.L.U32 R5, R167.reuse, 0x2, RZ ;  /* 0x00000002a7057819 */ /* 0x040fe200000006ff */
[----:B------:R-:W-:Y:S01]  /*5ec0*/  STG.E.U16 desc[UR20][R66.64], R33 ;  /* 0x0000002142007986 */ /* 0x000fe2000c101514 */
[----:B------:R-:W-:-:S02]  /*5ed0*/  IMAD.HI R0, R167, 0x4, RZ ;  /* 0x00000004a7007827 */ /* 0x000fc400078e02ff */
[----:B-1----:R-:W-:Y:S01]  /*5ee0*/  IADD3 R4, P0, P1, R5, UR6, R8 ;  /* 0x0000000605047c10 */ /* 0x002fe2000f91e008 */
[----:B------:R-:W-:Y:S03]  /*5ef0*/  STG.E.U16 desc[UR20][R68.64], R85 ;  /* 0x0000005544007986 */ /* 0x000fe6000c101514 */
[----:B------:R-:W-:Y:S01]  /*5f00*/  IADD3.X R5, R0, UR5, R9, P0, P1 ;  /* 0x0000000500057c10 */ /* 0x000fe200087e2409 */
[----:B------:R-:W-:Y:S04]  /*5f10*/  STG.E.U16 desc[UR20][R70.64], R35 ;  /* 0x0000002346007986 */ /* 0x000fe8000c101514 */
[----:B------:R-:W-:Y:S04]  /*5f20*/  STG.E.U16 desc[UR20][R72.64], R86 ;  /* 0x0000005648007986 */ /* 0x000fe8000c101514 */
[----:B------:R-:W-:Y:S04]  /*5f30*/  STG.E.U16 desc[UR20][R74.64], R37 ;  /* 0x000000254a007986 */ /* 0x000fe8000c101514 */
[----:B------:R-:W-:Y:S04]  /*5f40*/  STG.E.U16 desc[UR20][R76.64], R87 ;  /* 0x000000574c007986 */ /* 0x000fe8000c101514 */
[----:B------:R-:W-:Y:S01]  /*5f50*/  STG.E.U16 desc[UR20][R16.64], R6 ;  /* 0x0000000610007986 */ /* 0x000fe2000c101514 */
[----:B------:R-:W-:Y:S06]  /*5f60*/  BAR.SYNC.DEFER_BLOCKING 0x0 ;  /* 0x0000000000007b1d */ /* 0x000fec0000010000 */
[----:B------:R-:W-:Y:S04]  /*5f70*/  STS.64 [R3+UR13], R78 ;  /* 0x0000004e03007988 */ /* 0x000fe80008000a0d */
[----:B------:R-:W-:Y:S01]  /*5f80*/  STS.64 [R3+UR13+0x100], R186 ;  /* 0x000100ba03007988 */ /* 0x000fe20008000a0d */
[----:B------:R-:W-:Y:S06]  /*5f90*/  BAR.SYNC.DEFER_BLOCKING 0x0 ;  /* 0x0000000000007b1d */ /* 0x000fec0000010000 */
[----:B------:R-:W0:Y:S04]  /*5fa0*/  LDS R7, [R2] ;  /* 0x0000000002077984 */ /* 0x000e280000000800 */
[----:B0-----:R-:W-:Y:S01]  /*5fb0*/  STG.E desc[UR20][R4.64], R7 ;  /* 0x0000000704007986 */ /* 0x001fe2000c101914 */
[----:B------:R-:W-:Y:S05]  /*5fc0*/  EXIT ;  /* 0x000000000000794d */ /* 0x000fea0003800000 */
.L_x_2:
[----:B------:R-:W-:-:S00]  /*5fd0*/  BRA `(.L_x_2) ;  /* 0xfffffffc00fc7947 */ /* 0x000fc0000383ffff */
[----:B------:R-:W-:-:S00]  /*5fe0*/  NOP ;  /* 0x0000000000007918 */ /* 0x000fc00000000000 */
        /* <DEDUP_REMOVED lines=9> */
.L_x_3:


//--------------------- .nv.global.init           --------------------------
	.section	.nv.global.init,"aw",@progbits
.nv.global.init:
	.type		_$_str,@object
	.size		_$_str,(.L_0 - _$_str)
_$_str:
        /*0000*/ 	.byte	0x5f, 0x5f, 0x43, 0x55, 0x44, 0x41, 0x5f, 0x46, 0x54, 0x5a, 0x00
.L_0:


//--------------------- .nv.shared.attn_fwd       --------------------------
	.section	.nv.shared.attn_fwd,"aw",@nobits
	.sectionflags	@""
	.align	16
	.zero		1024


//--------------------- .nv.shared.reserved.0     --------------------------
	.section	.nv.shared.reserved.0,"aw",@nobits
	.weak		__nv_reservedSMEM_offset_0_alias
	.size		__nv_reservedSMEM_offset_0_alias, 0, 0
	.other		__nv_reservedSMEM_offset_0_alias,@"STO_CUDA_RESERVED_SHARED STV_DEFAULT"
__nv_reservedSMEM_offset_0_alias:
	.zero		0


//--------------------- .nv.constant0.attn_fwd    --------------------------
	.section	.nv.constant0.attn_fwd,"a",@progbits
	.sectionflags	@""
	.align	4
.nv.constant0.attn_fwd:
	.zero		664


//--------------------- SYMBOLS --------------------------

	.type		.nv.reservedSmem.offset0,@object
	.size		.nv.reservedSmem.offset0,0x4
